//
// Generated by NVIDIA NVVM Compiler
//
// Compiler Build ID: CL-36424714
// Cuda compilation tools, release 13.0, V13.0.88
// Based on NVVM 20.0.0
//

.version 9.0
.target sm_100
.address_size 64

	// .globl	reset_accum
.extern .func  (.param .b32 func_retval0) vprintf
(
	.param .b64 vprintf_param_0,
	.param .b64 vprintf_param_1
)
;
.global .align 4 .b8 precalc_xorwow_matrix[102400];
.global .align 4 .b8 precalc_xorwow_offset_matrix[102400];
.global .align 4 .b8 mrg32k3aM1[2304];
.global .align 4 .b8 mrg32k3aM2[2304];
.global .align 4 .b8 mrg32k3aM1SubSeq[2016];
.global .align 4 .b8 mrg32k3aM2SubSeq[2016];
.global .align 4 .b8 mrg32k3aM1Seq[2304];
.global .align 4 .b8 mrg32k3aM2Seq[2304];
.const .align 8 .b8 __cr_lgamma_table[72];
.global .align 1 .b8 $str[14] = {32, 110, 111, 32, 102, 111, 108, 100, 105, 110, 103, 32, 10};
.global .align 1 .b8 $str$1[23] = {77, 101, 115, 115, 97, 103, 101, 32, 102, 114, 111, 109, 32, 104, 111, 115, 116, 58, 32, 37, 115, 10};
.global .align 1 .b8 $str$2[43] = {103, 101, 110, 101, 114, 97, 116, 101, 95, 114, 97, 121, 115, 95, 116, 101, 115, 116, 58, 32, 108, 97, 117, 110, 99, 104, 101, 100, 32, 111, 110, 32, 40, 37, 100, 32, 120, 32, 37, 100, 41, 10};
.global .align 1 .b8 $str$3[42] = {91, 67, 85, 68, 65, 93, 32, 115, 105, 122, 101, 111, 102, 40, 99, 117, 114, 97, 110, 100, 83, 116, 97, 116, 101, 88, 79, 82, 87, 79, 87, 95, 116, 41, 32, 61, 32, 37, 108, 117, 10};

.visible .entry reset_accum(
	.param .u64 .ptr .align 1 reset_accum_param_0,
	.param .u32 reset_accum_param_1
)
{
	.reg .pred 	%p<2>;
	.reg .b32 	%r<7>;
	.reg .b64 	%rd<5>;

	ld.param.u64 	%rd1, [reset_accum_param_0];
	ld.param.u32 	%r2, [reset_accum_param_1];
	mov.u32 	%r3, %ctaid.x;
	mov.u32 	%r4, %ntid.x;
	mov.u32 	%r5, %tid.x;
	mad.lo.s32 	%r1, %r3, %r4, %r5;
	setp.ge.s32 	%p1, %r1, %r2;
	@%p1 bra 	$L__BB0_2;
	cvta.to.global.u64 	%rd2, %rd1;
	mul.wide.s32 	%rd3, %r1, 4;
	add.s64 	%rd4, %rd2, %rd3;
	mov.b32 	%r6, 0;
	st.global.u32 	[%rd4], %r6;
$L__BB0_2:
	ret;

}
	// .globl	init_random_states
.visible .entry init_random_states(
	.param .u64 .ptr .align 1 init_random_states_param_0,
	.param .u32 init_random_states_param_1,
	.param .u32 init_random_states_param_2,
	.param .u32 init_random_states_param_3
)
{
	.reg .pred 	%p<27>;
	.reg .b32 	%r<418>;
	.reg .b64 	%rd<18>;

	ld.param.u64 	%rd8, [init_random_states_param_0];
	ld.param.u32 	%r184, [init_random_states_param_1];
	ld.param.u32 	%r185, [init_random_states_param_2];
	ld.param.u32 	%r183, [init_random_states_param_3];
	mov.u32 	%r187, %ctaid.x;
	mov.u32 	%r188, %ntid.x;
	mov.u32 	%r189, %tid.x;
	mad.lo.s32 	%r190, %r187, %r188, %r189;
	mov.u32 	%r191, %ctaid.y;
	mov.u32 	%r192, %ntid.y;
	mov.u32 	%r193, %tid.y;
	mad.lo.s32 	%r194, %r191, %r192, %r193;
	mad.lo.s32 	%r1, %r184, %r194, %r190;
	setp.ge.s32 	%p1, %r190, %r184;
	setp.ge.s32 	%p2, %r194, %r185;
	or.pred  	%p3, %p1, %p2;
	@%p3 bra 	$L__BB1_44;
	cvta.to.global.u64 	%rd9, %rd8;
	cvt.s64.s32 	%rd17, %r1;
	mul.wide.s32 	%rd10, %r1, 48;
	add.s64 	%rd2, %rd9, %rd10;
	xor.b32  	%r196, %r183, -1429050551;
	mul.lo.s32 	%r197, %r196, 1099087573;
	add.s32 	%r198, %r197, -638133224;
	add.s32 	%r199, %r197, 123456789;
	st.global.v2.u32 	[%rd2], {%r198, %r199};
	xor.b32  	%r200, %r197, 362436069;
	mov.b32 	%r201, -123459836;
	st.global.v2.u32 	[%rd2+8], {%r200, %r201};
	add.s32 	%r202, %r197, 5783321;
	mov.b32 	%r203, -589760388;
	st.global.v2.u32 	[%rd2+16], {%r203, %r202};
	setp.eq.s32 	%p4, %r1, 0;
	@%p4 bra 	$L__BB1_43;
	mov.b32 	%r324, 0;
	mov.u64 	%rd12, precalc_xorwow_matrix;
$L__BB1_3:
	and.b64  	%rd4, %rd17, 3;
	setp.eq.s64 	%p5, %rd4, 0;
	@%p5 bra 	$L__BB1_42;
	mul.wide.u32 	%rd11, %r324, 3200;
	add.s64 	%rd5, %rd12, %rd11;
	cvt.u32.u64 	%r3, %rd4;
	mov.b32 	%r325, 0;
$L__BB1_5:
	mov.b32 	%r338, 0;
	mov.u32 	%r339, %r338;
	mov.u32 	%r340, %r338;
	mov.u32 	%r341, %r338;
	mov.u32 	%r342, %r338;
	mov.u32 	%r331, %r338;
$L__BB1_6:
	mul.wide.u32 	%rd13, %r331, 4;
	add.s64 	%rd14, %rd2, %rd13;
	ld.global.u32 	%r11, [%rd14+4];
	shl.b32 	%r12, %r331, 5;
	mov.b32 	%r337, 0;
$L__BB1_7:
	.pragma "nounroll";
	shr.u32 	%r208, %r11, %r337;
	and.b32  	%r209, %r208, 1;
	setp.eq.b32 	%p6, %r209, 1;
	not.pred 	%p7, %p6;
	add.s32 	%r210, %r12, %r337;
	mul.lo.s32 	%r211, %r210, 5;
	mul.wide.u32 	%rd15, %r211, 4;
	add.s64 	%rd6, %rd5, %rd15;
	@%p7 bra 	$L__BB1_9;
	ld.global.u32 	%r212, [%rd6];
	xor.b32  	%r342, %r342, %r212;
	ld.global.u32 	%r213, [%rd6+4];
	xor.b32  	%r341, %r341, %r213;
	ld.global.u32 	%r214, [%rd6+8];
	xor.b32  	%r340, %r340, %r214;
	ld.global.u32 	%r215, [%rd6+12];
	xor.b32  	%r339, %r339, %r215;
	ld.global.u32 	%r216, [%rd6+16];
	xor.b32  	%r338, %r338, %r216;
$L__BB1_9:
	and.b32  	%r218, %r208, 2;
	setp.eq.s32 	%p8, %r218, 0;
	@%p8 bra 	$L__BB1_11;
	ld.global.u32 	%r219, [%rd6+20];
	xor.b32  	%r342, %r342, %r219;
	ld.global.u32 	%r220, [%rd6+24];
	xor.b32  	%r341, %r341, %r220;
	ld.global.u32 	%r221, [%rd6+28];
	xor.b32  	%r340, %r340, %r221;
	ld.global.u32 	%r222, [%rd6+32];
	xor.b32  	%r339, %r339, %r222;
	ld.global.u32 	%r223, [%rd6+36];
	xor.b32  	%r338, %r338, %r223;
$L__BB1_11:
	and.b32  	%r225, %r208, 4;
	setp.eq.s32 	%p9, %r225, 0;
	@%p9 bra 	$L__BB1_13;
	ld.global.u32 	%r226, [%rd6+40];
	xor.b32  	%r342, %r342, %r226;
	ld.global.u32 	%r227, [%rd6+44];
	xor.b32  	%r341, %r341, %r227;
	ld.global.u32 	%r228, [%rd6+48];
	xor.b32  	%r340, %r340, %r228;
	ld.global.u32 	%r229, [%rd6+52];
	xor.b32  	%r339, %r339, %r229;
	ld.global.u32 	%r230, [%rd6+56];
	xor.b32  	%r338, %r338, %r230;
$L__BB1_13:
	and.b32  	%r232, %r208, 8;
	setp.eq.s32 	%p10, %r232, 0;
	@%p10 bra 	$L__BB1_15;
	ld.global.u32 	%r233, [%rd6+60];
	xor.b32  	%r342, %r342, %r233;
	ld.global.u32 	%r234, [%rd6+64];
	xor.b32  	%r341, %r341, %r234;
	ld.global.u32 	%r235, [%rd6+68];
	xor.b32  	%r340, %r340, %r235;
	ld.global.u32 	%r236, [%rd6+72];
	xor.b32  	%r339, %r339, %r236;
	ld.global.u32 	%r237, [%rd6+76];
	xor.b32  	%r338, %r338, %r237;
$L__BB1_15:
	and.b32  	%r239, %r208, 16;
	setp.eq.s32 	%p11, %r239, 0;
	@%p11 bra 	$L__BB1_17;
	ld.global.u32 	%r240, [%rd6+80];
	xor.b32  	%r342, %r342, %r240;
	ld.global.u32 	%r241, [%rd6+84];
	xor.b32  	%r341, %r341, %r241;
	ld.global.u32 	%r242, [%rd6+88];
	xor.b32  	%r340, %r340, %r242;
	ld.global.u32 	%r243, [%rd6+92];
	xor.b32  	%r339, %r339, %r243;
	ld.global.u32 	%r244, [%rd6+96];
	xor.b32  	%r338, %r338, %r244;
$L__BB1_17:
	and.b32  	%r246, %r208, 32;
	setp.eq.s32 	%p12, %r246, 0;
	@%p12 bra 	$L__BB1_19;
	ld.global.u32 	%r247, [%rd6+100];
	xor.b32  	%r342, %r342, %r247;
	ld.global.u32 	%r248, [%rd6+104];
	xor.b32  	%r341, %r341, %r248;
	ld.global.u32 	%r249, [%rd6+108];
	xor.b32  	%r340, %r340, %r249;
	ld.global.u32 	%r250, [%rd6+112];
	xor.b32  	%r339, %r339, %r250;
	ld.global.u32 	%r251, [%rd6+116];
	xor.b32  	%r338, %r338, %r251;
$L__BB1_19:
	and.b32  	%r253, %r208, 64;
	setp.eq.s32 	%p13, %r253, 0;
	@%p13 bra 	$L__BB1_21;
	ld.global.u32 	%r254, [%rd6+120];
	xor.b32  	%r342, %r342, %r254;
	ld.global.u32 	%r255, [%rd6+124];
	xor.b32  	%r341, %r341, %r255;
	ld.global.u32 	%r256, [%rd6+128];
	xor.b32  	%r340, %r340, %r256;
	ld.global.u32 	%r257, [%rd6+132];
	xor.b32  	%r339, %r339, %r257;
	ld.global.u32 	%r258, [%rd6+136];
	xor.b32  	%r338, %r338, %r258;
$L__BB1_21:
	and.b32  	%r260, %r208, 128;
	setp.eq.s32 	%p14, %r260, 0;
	@%p14 bra 	$L__BB1_23;
	ld.global.u32 	%r261, [%rd6+140];
	xor.b32  	%r342, %r342, %r261;
	ld.global.u32 	%r262, [%rd6+144];
	xor.b32  	%r341, %r341, %r262;
	ld.global.u32 	%r263, [%rd6+148];
	xor.b32  	%r340, %r340, %r263;
	ld.global.u32 	%r264, [%rd6+152];
	xor.b32  	%r339, %r339, %r264;
	ld.global.u32 	%r265, [%rd6+156];
	xor.b32  	%r338, %r338, %r265;
$L__BB1_23:
	and.b32  	%r267, %r208, 256;
	setp.eq.s32 	%p15, %r267, 0;
	@%p15 bra 	$L__BB1_25;
	ld.global.u32 	%r268, [%rd6+160];
	xor.b32  	%r342, %r342, %r268;
	ld.global.u32 	%r269, [%rd6+164];
	xor.b32  	%r341, %r341, %r269;
	ld.global.u32 	%r270, [%rd6+168];
	xor.b32  	%r340, %r340, %r270;
	ld.global.u32 	%r271, [%rd6+172];
	xor.b32  	%r339, %r339, %r271;
	ld.global.u32 	%r272, [%rd6+176];
	xor.b32  	%r338, %r338, %r272;
$L__BB1_25:
	and.b32  	%r274, %r208, 512;
	setp.eq.s32 	%p16, %r274, 0;
	@%p16 bra 	$L__BB1_27;
	ld.global.u32 	%r275, [%rd6+180];
	xor.b32  	%r342, %r342, %r275;
	ld.global.u32 	%r276, [%rd6+184];
	xor.b32  	%r341, %r341, %r276;
	ld.global.u32 	%r277, [%rd6+188];
	xor.b32  	%r340, %r340, %r277;
	ld.global.u32 	%r278, [%rd6+192];
	xor.b32  	%r339, %r339, %r278;
	ld.global.u32 	%r279, [%rd6+196];
	xor.b32  	%r338, %r338, %r279;
$L__BB1_27:
	and.b32  	%r281, %r208, 1024;
	setp.eq.s32 	%p17, %r281, 0;
	@%p17 bra 	$L__BB1_29;
	ld.global.u32 	%r282, [%rd6+200];
	xor.b32  	%r342, %r342, %r282;
	ld.global.u32 	%r283, [%rd6+204];
	xor.b32  	%r341, %r341, %r283;
	ld.global.u32 	%r284, [%rd6+208];
	xor.b32  	%r340, %r340, %r284;
	ld.global.u32 	%r285, [%rd6+212];
	xor.b32  	%r339, %r339, %r285;
	ld.global.u32 	%r286, [%rd6+216];
	xor.b32  	%r338, %r338, %r286;
$L__BB1_29:
	and.b32  	%r288, %r208, 2048;
	setp.eq.s32 	%p18, %r288, 0;
	@%p18 bra 	$L__BB1_31;
	ld.global.u32 	%r289, [%rd6+220];
	xor.b32  	%r342, %r342, %r289;
	ld.global.u32 	%r290, [%rd6+224];
	xor.b32  	%r341, %r341, %r290;
	ld.global.u32 	%r291, [%rd6+228];
	xor.b32  	%r340, %r340, %r291;
	ld.global.u32 	%r292, [%rd6+232];
	xor.b32  	%r339, %r339, %r292;
	ld.global.u32 	%r293, [%rd6+236];
	xor.b32  	%r338, %r338, %r293;
$L__BB1_31:
	and.b32  	%r295, %r208, 4096;
	setp.eq.s32 	%p19, %r295, 0;
	@%p19 bra 	$L__BB1_33;
	ld.global.u32 	%r296, [%rd6+240];
	xor.b32  	%r342, %r342, %r296;
	ld.global.u32 	%r297, [%rd6+244];
	xor.b32  	%r341, %r341, %r297;
	ld.global.u32 	%r298, [%rd6+248];
	xor.b32  	%r340, %r340, %r298;
	ld.global.u32 	%r299, [%rd6+252];
	xor.b32  	%r339, %r339, %r299;
	ld.global.u32 	%r300, [%rd6+256];
	xor.b32  	%r338, %r338, %r300;
$L__BB1_33:
	and.b32  	%r302, %r208, 8192;
	setp.eq.s32 	%p20, %r302, 0;
	@%p20 bra 	$L__BB1_35;
	ld.global.u32 	%r303, [%rd6+260];
	xor.b32  	%r342, %r342, %r303;
	ld.global.u32 	%r304, [%rd6+264];
	xor.b32  	%r341, %r341, %r304;
	ld.global.u32 	%r305, [%rd6+268];
	xor.b32  	%r340, %r340, %r305;
	ld.global.u32 	%r306, [%rd6+272];
	xor.b32  	%r339, %r339, %r306;
	ld.global.u32 	%r307, [%rd6+276];
	xor.b32  	%r338, %r338, %r307;
$L__BB1_35:
	and.b32  	%r309, %r208, 16384;
	setp.eq.s32 	%p21, %r309, 0;
	@%p21 bra 	$L__BB1_37;
	ld.global.u32 	%r310, [%rd6+280];
	xor.b32  	%r342, %r342, %r310;
	ld.global.u32 	%r311, [%rd6+284];
	xor.b32  	%r341, %r341, %r311;
	ld.global.u32 	%r312, [%rd6+288];
	xor.b32  	%r340, %r340, %r312;
	ld.global.u32 	%r313, [%rd6+292];
	xor.b32  	%r339, %r339, %r313;
	ld.global.u32 	%r314, [%rd6+296];
	xor.b32  	%r338, %r338, %r314;
$L__BB1_37:
	and.b32  	%r316, %r208, 32768;
	setp.eq.s32 	%p22, %r316, 0;
	@%p22 bra 	$L__BB1_39;
	ld.global.u32 	%r317, [%rd6+300];
	xor.b32  	%r342, %r342, %r317;
	ld.global.u32 	%r318, [%rd6+304];
	xor.b32  	%r341, %r341, %r318;
	ld.global.u32 	%r319, [%rd6+308];
	xor.b32  	%r340, %r340, %r319;
	ld.global.u32 	%r320, [%rd6+312];
	xor.b32  	%r339, %r339, %r320;
	ld.global.u32 	%r321, [%rd6+316];
	xor.b32  	%r338, %r338, %r321;
$L__BB1_39:
	add.s32 	%r337, %r337, 16;
	setp.ne.s32 	%p23, %r337, 32;
	@%p23 bra 	$L__BB1_7;
	mad.lo.s32 	%r322, %r331, -31, %r12;
	add.s32 	%r331, %r322, 1;
	setp.ne.s32 	%p24, %r331, 5;
	@%p24 bra 	$L__BB1_6;
	st.global.u32 	[%rd2+4], %r342;
	st.global.u32 	[%rd2+8], %r341;
	st.global.u32 	[%rd2+12], %r340;
	st.global.u32 	[%rd2+16], %r339;
	st.global.u32 	[%rd2+20], %r338;
	add.s32 	%r325, %r325, 1;
	setp.lt.u32 	%p25, %r325, %r3;
	@%p25 bra 	$L__BB1_5;
$L__BB1_42:
	shr.u64 	%rd7, %rd17, 2;
	add.s32 	%r324, %r324, 1;
	setp.gt.u64 	%p26, %rd17, 3;
	mov.u64 	%rd17, %rd7;
	@%p26 bra 	$L__BB1_3;
$L__BB1_43:
	mov.b32 	%r323, 0;
	st.global.v2.u32 	[%rd2+24], {%r323, %r323};
	st.global.u32 	[%rd2+32], %r323;
	mov.b64 	%rd16, 0;
	st.global.u64 	[%rd2+40], %rd16;
$L__BB1_44:
	ret;

}
	// .globl	generate_rays
.visible .entry generate_rays(
	.param .u32 generate_rays_param_0,
	.param .u32 generate_rays_param_1,
	.param .u64 .ptr .align 1 generate_rays_param_2,
	.param .u64 .ptr .align 1 generate_rays_param_3,
	.param .u64 .ptr .align 1 generate_rays_param_4,
	.param .u64 .ptr .align 1 generate_rays_param_5
)
{
	.reg .pred 	%p<9>;
	.reg .b32 	%r<53>;
	.reg .b32 	%f<117>;
	.reg .b64 	%rd<21>;
	.reg .b64 	%fd<2>;

	ld.param.u32 	%r21, [generate_rays_param_0];
	ld.param.u32 	%r23, [generate_rays_param_1];
	ld.param.u64 	%rd5, [generate_rays_param_2];
	cvta.to.global.u64 	%rd1, %rd5;
	ld.global.f32 	%f1, [%rd1];
	ld.global.f32 	%f2, [%rd1+4];
	ld.global.f32 	%f3, [%rd1+8];
	ld.global.f32 	%f4, [%rd1+12];
	ld.global.f32 	%f5, [%rd1+16];
	ld.global.f32 	%f6, [%rd1+20];
	ld.global.f32 	%f7, [%rd1+24];
	ld.global.f32 	%f8, [%rd1+28];
	ld.global.f32 	%f9, [%rd1+32];
	ld.global.f32 	%f10, [%rd1+48];
	mov.u32 	%r24, %ctaid.x;
	mov.u32 	%r25, %ntid.x;
	mov.u32 	%r26, %tid.x;
	mad.lo.s32 	%r1, %r24, %r25, %r26;
	mov.u32 	%r27, %ctaid.y;
	mov.u32 	%r28, %ntid.y;
	mov.u32 	%r29, %tid.y;
	mad.lo.s32 	%r30, %r27, %r28, %r29;
	mad.lo.s32 	%r3, %r30, %r21, %r1;
	setp.ge.s32 	%p1, %r1, %r21;
	setp.ge.s32 	%p2, %r30, %r23;
	or.pred  	%p3, %p1, %p2;
	@%p3 bra 	$L__BB2_12;
	ld.global.f32 	%f11, [%rd1+36];
	ld.global.f32 	%f12, [%rd1+40];
	ld.global.f32 	%f13, [%rd1+44];
	ld.global.f32 	%f14, [%rd1+52];
	ld.global.f32 	%f54, [%rd1+60];
	ld.global.f32 	%f55, [%rd1+56];
	cvt.rn.f32.s32 	%f56, %r1;
	add.f32 	%f57, %f56, 0f3F000000;
	cvt.rn.f32.s32 	%f58, %r21;
	div.rn.f32 	%f59, %f57, %f58;
	fma.rn.f32 	%f60, %f59, 0f40000000, 0fBF800000;
	cvt.rn.f32.u32 	%f61, %r30;
	add.f32 	%f62, %f61, 0f3F000000;
	cvt.rn.f32.u32 	%f63, %r23;
	div.rn.f32 	%f64, %f62, %f63;
	add.f32 	%f65, %f64, %f64;
	mov.f32 	%f66, 0f3F800000;
	sub.f32 	%f67, %f66, %f65;
	mul.f32 	%f68, %f60, %f55;
	mul.f32 	%f15, %f68, 0f3F000000;
	mul.f32 	%f69, %f67, %f54;
	mul.f32 	%f16, %f69, 0f3F000000;
	mul.f32 	%f70, %f15, %f15;
	fma.rn.f32 	%f71, %f16, %f16, %f70;
	add.f32 	%f72, %f71, 0f3F800000;
	sqrt.rn.f32 	%f17, %f72;
	setp.leu.f32 	%p4, %f17, 0f00000000;
	mov.f32 	%f105, 0f00000000;
	mov.f32 	%f106, %f105;
	mov.f32 	%f107, %f105;
	@%p4 bra 	$L__BB2_3;
	div.rn.f32 	%f105, %f15, %f17;
	div.rn.f32 	%f106, %f16, %f17;
	rcp.rn.f32 	%f107, %f17;
$L__BB2_3:
	mul.f32 	%f73, %f7, %f106;
	mul.f32 	%f74, %f8, %f106;
	mul.f32 	%f75, %f9, %f106;
	fma.rn.f32 	%f76, %f4, %f105, %f73;
	fma.rn.f32 	%f77, %f5, %f105, %f74;
	fma.rn.f32 	%f78, %f6, %f105, %f75;
	fma.rn.f32 	%f24, %f11, %f107, %f76;
	fma.rn.f32 	%f25, %f12, %f107, %f77;
	fma.rn.f32 	%f26, %f13, %f107, %f78;
	setp.leu.f32 	%p5, %f10, 0f00000000;
	@%p5 bra 	$L__BB2_9;
	ld.param.u64 	%rd17, [generate_rays_param_3];
	cvta.to.global.u64 	%rd6, %rd17;
	mul.wide.s32 	%rd7, %r3, 48;
	add.s64 	%rd8, %rd6, %rd7;
	ld.global.v2.u32 	{%r4, %r5}, [%rd8+24];
	ld.global.f32 	%f27, [%rd8+32];
	ld.global.f64 	%fd1, [%rd8+40];
	ld.global.v2.u32 	{%r48, %r49}, [%rd8+16];
	ld.global.v2.u32 	{%r50, %r51}, [%rd8+8];
	ld.global.v2.u32 	{%r47, %r52}, [%rd8];
$L__BB2_5:
	mov.u32 	%r15, %r51;
	mov.u32 	%r51, %r49;
	mov.u32 	%r16, %r48;
	shr.u32 	%r31, %r52, 2;
	xor.b32  	%r32, %r31, %r52;
	shl.b32 	%r33, %r51, 4;
	shl.b32 	%r34, %r32, 1;
	xor.b32  	%r35, %r34, %r33;
	xor.b32  	%r36, %r35, %r32;
	xor.b32  	%r48, %r36, %r51;
	add.s32 	%r37, %r47, %r48;
	add.s32 	%r38, %r37, 362437;
	cvt.rn.f32.u32 	%f83, %r38;
	fma.rn.f32 	%f84, %f83, 0f2F800000, 0f2F000000;
	fma.rn.f32 	%f28, %f84, 0f40000000, 0fBF800000;
	shr.u32 	%r39, %r50, 2;
	xor.b32  	%r40, %r39, %r50;
	shl.b32 	%r41, %r48, 4;
	shl.b32 	%r42, %r40, 1;
	xor.b32  	%r43, %r42, %r41;
	xor.b32  	%r44, %r43, %r40;
	xor.b32  	%r49, %r44, %r48;
	add.s32 	%r47, %r47, 724874;
	add.s32 	%r45, %r49, %r47;
	cvt.rn.f32.u32 	%f85, %r45;
	fma.rn.f32 	%f86, %f85, 0f2F800000, 0f2F000000;
	fma.rn.f32 	%f29, %f86, 0f40000000, 0fBF800000;
	mul.f32 	%f87, %f29, %f29;
	fma.rn.f32 	%f88, %f28, %f28, %f87;
	setp.ge.f32 	%p7, %f88, 0f3F800000;
	mov.u32 	%r50, %r16;
	mov.u32 	%r52, %r15;
	@%p7 bra 	$L__BB2_5;
	mul.f32 	%f90, %f10, 0f3F000000;
	mul.f32 	%f91, %f90, %f28;
	mul.f32 	%f92, %f90, %f29;
	mul.f32 	%f93, %f7, %f92;
	mul.f32 	%f94, %f8, %f92;
	mul.f32 	%f95, %f9, %f92;
	fma.rn.f32 	%f96, %f4, %f91, %f93;
	fma.rn.f32 	%f97, %f5, %f91, %f94;
	fma.rn.f32 	%f98, %f6, %f91, %f95;
	add.f32 	%f114, %f1, %f96;
	add.f32 	%f115, %f2, %f97;
	add.f32 	%f116, %f3, %f98;
	fma.rn.f32 	%f99, %f14, %f24, %f1;
	fma.rn.f32 	%f100, %f14, %f25, %f2;
	fma.rn.f32 	%f101, %f14, %f26, %f3;
	sub.f32 	%f33, %f99, %f114;
	sub.f32 	%f34, %f100, %f115;
	sub.f32 	%f35, %f101, %f116;
	mul.f32 	%f102, %f34, %f34;
	fma.rn.f32 	%f103, %f33, %f33, %f102;
	fma.rn.f32 	%f104, %f35, %f35, %f103;
	sqrt.rn.f32 	%f36, %f104;
	setp.leu.f32 	%p8, %f36, 0f00000000;
	mov.f32 	%f111, 0f00000000;
	mov.f32 	%f112, %f111;
	mov.f32 	%f113, %f111;
	@%p8 bra 	$L__BB2_8;
	div.rn.f32 	%f111, %f33, %f36;
	div.rn.f32 	%f112, %f34, %f36;
	div.rn.f32 	%f113, %f35, %f36;
$L__BB2_8:
	ld.param.u64 	%rd18, [generate_rays_param_3];
	cvta.to.global.u64 	%rd9, %rd18;
	add.s64 	%rd11, %rd9, %rd7;
	st.global.v2.u32 	[%rd11], {%r47, %r15};
	st.global.v2.u32 	[%rd11+8], {%r16, %r51};
	st.global.v2.u32 	[%rd11+16], {%r48, %r49};
	st.global.v2.u32 	[%rd11+24], {%r4, %r5};
	st.global.f32 	[%rd11+32], %f27;
	st.global.f64 	[%rd11+40], %fd1;
	bra.uni 	$L__BB2_11;
$L__BB2_9:
	mul.f32 	%f80, %f25, %f25;
	fma.rn.f32 	%f81, %f24, %f24, %f80;
	fma.rn.f32 	%f82, %f26, %f26, %f81;
	sqrt.rn.f32 	%f43, %f82;
	setp.leu.f32 	%p6, %f43, 0f00000000;
	mov.f32 	%f111, 0f00000000;
	mov.f32 	%f112, %f111;
	mov.f32 	%f113, %f111;
	mov.f32 	%f114, %f1;
	mov.f32 	%f115, %f2;
	mov.f32 	%f116, %f3;
	@%p6 bra 	$L__BB2_11;
	div.rn.f32 	%f111, %f24, %f43;
	div.rn.f32 	%f112, %f25, %f43;
	div.rn.f32 	%f113, %f26, %f43;
$L__BB2_11:
	ld.param.u64 	%rd20, [generate_rays_param_5];
	ld.param.u64 	%rd19, [generate_rays_param_4];
	mul.lo.s32 	%r46, %r3, 3;
	cvta.to.global.u64 	%rd12, %rd19;
	mul.wide.s32 	%rd13, %r46, 4;
	add.s64 	%rd14, %rd12, %rd13;
	st.global.f32 	[%rd14], %f114;
	st.global.f32 	[%rd14+4], %f115;
	st.global.f32 	[%rd14+8], %f116;
	cvta.to.global.u64 	%rd15, %rd20;
	add.s64 	%rd16, %rd15, %rd13;
	st.global.f32 	[%rd16], %f111;
	st.global.f32 	[%rd16+4], %f112;
	st.global.f32 	[%rd16+8], %f113;
$L__BB2_12:
	ret;

}
	// .globl	raymarch
.visible .entry raymarch(
	.param .u32 raymarch_param_0,
	.param .u32 raymarch_param_1,
	.param .u64 .ptr .align 1 raymarch_param_2,
	.param .u64 .ptr .align 1 raymarch_param_3,
	.param .u64 .ptr .align 1 raymarch_param_4,
	.param .u32 raymarch_param_5,
	.param .u64 .ptr .align 1 raymarch_param_6
)
{
	.reg .pred 	%p<106>;
	.reg .b16 	%rs<22>;
	.reg .b32 	%r<112>;
	.reg .b32 	%f<779>;
	.reg .b64 	%rd<45>;
	.reg .b64 	%fd<7>;

	ld.param.u32 	%r17, [raymarch_param_0];
	ld.param.u32 	%r18, [raymarch_param_1];
	ld.param.u64 	%rd5, [raymarch_param_2];
	ld.param.u64 	%rd6, [raymarch_param_3];
	mov.u32 	%r20, %ctaid.x;
	mov.u32 	%r21, %ntid.x;
	mov.u32 	%r22, %tid.x;
	mad.lo.s32 	%r23, %r20, %r21, %r22;
	mov.u32 	%r24, %ctaid.y;
	mov.u32 	%r25, %ntid.y;
	mov.u32 	%r26, %tid.y;
	mad.lo.s32 	%r27, %r24, %r25, %r26;
	mad.lo.s32 	%r1, %r27, %r17, %r23;
	setp.ge.s32 	%p5, %r23, %r17;
	setp.ge.s32 	%p6, %r27, %r18;
	or.pred  	%p7, %p5, %p6;
	@%p7 bra 	$L__BB3_72;
	ld.param.u32 	%r104, [raymarch_param_5];
	cvta.to.global.u64 	%rd9, %rd5;
	cvta.to.global.u64 	%rd10, %rd6;
	mul.lo.s32 	%r29, %r1, 3;
	mul.wide.s32 	%rd11, %r29, 4;
	add.s64 	%rd12, %rd9, %rd11;
	ld.global.f32 	%f715, [%rd12];
	ld.global.f32 	%f714, [%rd12+4];
	ld.global.f32 	%f713, [%rd12+8];
	add.s64 	%rd13, %rd10, %rd11;
	ld.global.f32 	%f4, [%rd13];
	ld.global.f32 	%f5, [%rd13+4];
	ld.global.f32 	%f6, [%rd13+8];
	setp.lt.s32 	%p8, %r104, 1;
	@%p8 bra 	$L__BB3_21;
	mov.f32 	%f712, 0f00000000;
	mov.b32 	%r106, 0;
	mov.b16 	%rs20, 0;
	mov.f32 	%f87, %f712;
	mov.f32 	%f86, %f712;
	mov.f32 	%f85, %f712;
	mov.f32 	%f731, %f712;
	mov.f32 	%f730, %f712;
	mov.f32 	%f729, %f712;
$L__BB3_3:
	ld.param.u32 	%r105, [raymarch_param_5];
	ld.param.u64 	%rd41, [raymarch_param_4];
	neg.s32 	%r107, %r105;
	cvta.to.global.u64 	%rd14, %rd41;
	add.s64 	%rd44, %rd14, 80;
	mov.b32 	%r109, -1;
	mov.f32 	%f722, 0f60AD78EC;
	mov.b32 	%r108, 0;
$L__BB3_4:
	ld.global.u32 	%r34, [%rd44+72];
	ld.global.v2.f32 	{%f24, %f25}, [%rd44+32];
	ld.global.v2.f32 	{%f26, %f27}, [%rd44+24];
	ld.global.v2.f32 	{%f28, %f29}, [%rd44+16];
	ld.global.v2.f32 	{%f30, %f31}, [%rd44+8];
	ld.global.v2.f32 	{%f32, %f33}, [%rd44];
	ld.global.v2.f32 	{%f34, %f35}, [%rd44+-24];
	ld.global.v2.f32 	{%f36, %f37}, [%rd44+-32];
	ld.global.v2.f32 	{%f38, %f39}, [%rd44+-40];
	ld.global.v2.f32 	{%f40, %f41}, [%rd44+-48];
	ld.global.v2.f32 	{%f42, %f43}, [%rd44+-56];
	ld.global.v2.f32 	{%f44, %f45}, [%rd44+-64];
	ld.global.v2.f32 	{%f46, %f47}, [%rd44+-72];
	ld.global.v2.u32 	{%r7, %r35}, [%rd44+-80];
	mov.b32 	%f48, %r35;
	setp.eq.s32 	%p10, %r34, 0;
	@%p10 bra 	$L__BB3_18;
	ld.global.v2.f32 	{%f50, %f49}, [%rd44+64];
	ld.global.v2.f32 	{%f52, %f51}, [%rd44+56];
	ld.global.v2.f32 	{%f54, %f53}, [%rd44+48];
	ld.global.v2.f32 	{%f56, %f55}, [%rd44+40];
	setp.eq.f32 	%p11, %f32, 0f00000000;
	setp.eq.f32 	%p12, %f33, 0f00000000;
	and.pred  	%p13, %p11, %p12;
	setp.eq.f32 	%p14, %f30, 0f00000000;
	and.pred  	%p15, %p13, %p14;
	setp.eq.f32 	%p16, %f31, 0f00000000;
	and.pred  	%p17, %p15, %p16;
	setp.eq.f32 	%p18, %f28, 0f00000000;
	and.pred  	%p19, %p17, %p18;
	setp.eq.f32 	%p20, %f29, 0f00000000;
	and.pred  	%p21, %p19, %p20;
	setp.eq.f32 	%p22, %f26, 0f00000000;
	and.pred  	%p23, %p21, %p22;
	setp.eq.f32 	%p24, %f27, 0f00000000;
	and.pred  	%p25, %p23, %p24;
	setp.eq.f32 	%p26, %f24, 0f00000000;
	and.pred  	%p27, %p25, %p26;
	selp.u16 	%rs20, 1, 0, %p27;
	mov.f32 	%f732, 0f4E6E6B28;
	@%p27 bra 	$L__BB3_12;
	setp.ne.s32 	%p28, %r1, 1;
	@%p28 bra 	$L__BB3_8;
	mov.u64 	%rd15, $str;
	cvta.global.u64 	%rd16, %rd15;
	{ // callseq 0, 0
	.param .b64 param0;
	st.param.b64 	[param0], %rd16;
	.param .b64 param1;
	st.param.b64 	[param1], 0;
	.param .b32 retval0;
	call.uni (retval0), 
	vprintf, 
	(
	param0, 
	param1
	);
	ld.param.b32 	%r36, [retval0];
	} // callseq 0
$L__BB3_8:
	mul.f32 	%f215, %f714, %f33;
	fma.rn.f32 	%f216, %f715, %f32, %f215;
	fma.rn.f32 	%f217, %f713, %f30, %f216;
	mul.f32 	%f218, %f714, %f28;
	fma.rn.f32 	%f219, %f715, %f31, %f218;
	fma.rn.f32 	%f220, %f713, %f29, %f219;
	mul.f32 	%f221, %f714, %f27;
	fma.rn.f32 	%f222, %f715, %f26, %f221;
	fma.rn.f32 	%f223, %f713, %f24, %f222;
	cvt.rmi.f32.f32 	%f224, %f217;
	cvt.rmi.f32.f32 	%f225, %f220;
	cvt.rmi.f32.f32 	%f226, %f223;
	sub.f32 	%f227, %f217, %f224;
	sub.f32 	%f228, %f220, %f225;
	sub.f32 	%f229, %f223, %f226;
	add.f32 	%f230, %f227, 0fBF000000;
	add.f32 	%f231, %f228, 0fBF000000;
	add.f32 	%f232, %f229, 0fBF000000;
	mul.f32 	%f233, %f56, %f231;
	fma.rn.f32 	%f234, %f25, %f230, %f233;
	fma.rn.f32 	%f729, %f55, %f232, %f234;
	mul.f32 	%f235, %f53, %f231;
	fma.rn.f32 	%f236, %f54, %f230, %f235;
	fma.rn.f32 	%f730, %f52, %f232, %f236;
	mul.f32 	%f237, %f50, %f231;
	fma.rn.f32 	%f238, %f51, %f230, %f237;
	fma.rn.f32 	%f731, %f49, %f232, %f238;
	setp.eq.s32 	%p29, %r7, 0;
	@%p29 bra 	$L__BB3_11;
	setp.ne.s32 	%p30, %r7, 1;
	@%p30 bra 	$L__BB3_16;
	sub.f32 	%f239, %f729, %f44;
	sub.f32 	%f240, %f730, %f45;
	sub.f32 	%f241, %f731, %f42;
	mul.f32 	%f242, %f40, %f240;
	fma.rn.f32 	%f243, %f43, %f239, %f242;
	fma.rn.f32 	%f244, %f41, %f241, %f243;
	mul.f32 	%f245, %f39, %f240;
	fma.rn.f32 	%f246, %f38, %f239, %f245;
	fma.rn.f32 	%f247, %f36, %f241, %f246;
	mul.f32 	%f248, %f34, %f240;
	fma.rn.f32 	%f249, %f37, %f239, %f248;
	fma.rn.f32 	%f250, %f35, %f241, %f249;
	abs.f32 	%f251, %f244;
	abs.f32 	%f252, %f247;
	abs.f32 	%f253, %f250;
	sub.f32 	%f254, %f251, %f48;
	sub.f32 	%f255, %f252, %f46;
	sub.f32 	%f256, %f253, %f47;
	max.f32 	%f257, %f255, %f256;
	max.f32 	%f258, %f254, %f257;
	min.f32 	%f259, %f258, 0f00000000;
	max.f32 	%f260, %f254, 0f00000000;
	max.f32 	%f261, %f255, 0f00000000;
	max.f32 	%f262, %f256, 0f00000000;
	mul.f32 	%f263, %f261, %f261;
	fma.rn.f32 	%f264, %f260, %f260, %f263;
	fma.rn.f32 	%f265, %f262, %f262, %f264;
	sqrt.rn.f32 	%f266, %f265;
	add.f32 	%f732, %f259, %f266;
	bra.uni 	$L__BB3_16;
$L__BB3_11:
	sub.f32 	%f267, %f44, %f729;
	sub.f32 	%f268, %f45, %f730;
	sub.f32 	%f269, %f42, %f731;
	mul.f32 	%f270, %f268, %f268;
	fma.rn.f32 	%f271, %f267, %f267, %f270;
	fma.rn.f32 	%f272, %f269, %f269, %f271;
	sqrt.rn.f32 	%f273, %f272;
	sub.f32 	%f732, %f273, %f48;
	bra.uni 	$L__BB3_16;
$L__BB3_12:
	setp.eq.s32 	%p31, %r7, 0;
	@%p31 bra 	$L__BB3_15;
	setp.ne.s32 	%p32, %r7, 1;
	@%p32 bra 	$L__BB3_16;
	sub.f32 	%f275, %f715, %f44;
	sub.f32 	%f276, %f714, %f45;
	sub.f32 	%f277, %f713, %f42;
	mul.f32 	%f278, %f40, %f276;
	fma.rn.f32 	%f279, %f43, %f275, %f278;
	fma.rn.f32 	%f280, %f41, %f277, %f279;
	mul.f32 	%f281, %f39, %f276;
	fma.rn.f32 	%f282, %f38, %f275, %f281;
	fma.rn.f32 	%f283, %f36, %f277, %f282;
	mul.f32 	%f284, %f34, %f276;
	fma.rn.f32 	%f285, %f37, %f275, %f284;
	fma.rn.f32 	%f286, %f35, %f277, %f285;
	abs.f32 	%f287, %f280;
	abs.f32 	%f288, %f283;
	abs.f32 	%f289, %f286;
	sub.f32 	%f290, %f287, %f48;
	sub.f32 	%f291, %f288, %f46;
	sub.f32 	%f292, %f289, %f47;
	max.f32 	%f293, %f291, %f292;
	max.f32 	%f294, %f290, %f293;
	min.f32 	%f295, %f294, 0f00000000;
	max.f32 	%f296, %f290, 0f00000000;
	max.f32 	%f297, %f291, 0f00000000;
	max.f32 	%f298, %f292, 0f00000000;
	mul.f32 	%f299, %f297, %f297;
	fma.rn.f32 	%f300, %f296, %f296, %f299;
	fma.rn.f32 	%f301, %f298, %f298, %f300;
	sqrt.rn.f32 	%f302, %f301;
	add.f32 	%f732, %f295, %f302;
	bra.uni 	$L__BB3_16;
$L__BB3_15:
	sub.f32 	%f303, %f44, %f715;
	sub.f32 	%f304, %f45, %f714;
	sub.f32 	%f305, %f42, %f713;
	mul.f32 	%f306, %f304, %f304;
	fma.rn.f32 	%f307, %f303, %f303, %f306;
	fma.rn.f32 	%f308, %f305, %f305, %f307;
	sqrt.rn.f32 	%f309, %f308;
	sub.f32 	%f732, %f309, %f48;
$L__BB3_16:
	setp.geu.f32 	%p33, %f732, %f722;
	@%p33 bra 	$L__BB3_18;
	mov.f32 	%f85, %f729;
	mov.f32 	%f86, %f730;
	mov.f32 	%f87, %f731;
	mov.u32 	%r109, %r108;
	mov.f32 	%f722, %f732;
$L__BB3_18:
	add.s32 	%r108, %r108, 1;
	add.s32 	%r107, %r107, 1;
	setp.eq.s32 	%p34, %r107, 0;
	add.s64 	%rd44, %rd44, 160;
	@%p34 bra 	$L__BB3_19;
	bra.uni 	$L__BB3_4;
$L__BB3_19:
	setp.geu.f32 	%p35, %f722, 0f3A83126F;
	setp.leu.f32 	%p36, %f712, 0f40C00000;
	and.pred  	%p37, %p35, %p36;
	@%p37 bra 	$L__BB3_73;
$L__BB3_20:
	setp.geu.f32 	%p104, %f722, 0f3A83126F;
	and.b16  	%rs6, %rs20, 255;
	setp.eq.s16 	%p105, %rs6, 0;
	bra.uni 	$L__BB3_22;
$L__BB3_21:
	fma.rn.f32 	%f715, %f4, 0f60AD78EC, %f715;
	fma.rn.f32 	%f714, %f5, 0f60AD78EC, %f714;
	fma.rn.f32 	%f713, %f6, 0f60AD78EC, %f713;
	mov.pred 	%p104, -1;
	mov.b32 	%r109, -1;
	mov.f32 	%f85, 0f00000000;
	mov.f32 	%f86, %f85;
	mov.f32 	%f87, %f85;
	mov.pred 	%p105, %p104;
$L__BB3_22:
	setp.lt.s32 	%p39, %r109, 0;
	or.pred  	%p40, %p104, %p39;
	mov.f32 	%f776, 0f00000000;
	mov.f32 	%f777, %f776;
	mov.f32 	%f778, %f776;
	@%p40 bra 	$L__BB3_71;
	ld.param.u64 	%rd42, [raymarch_param_4];
	cvta.to.global.u64 	%rd17, %rd42;
	mul.wide.u32 	%rd18, %r109, 160;
	add.s64 	%rd19, %rd17, %rd18;
	ld.global.v2.u32 	{%r13, %r38}, [%rd19];
	mov.b32 	%f91, %r38;
	ld.global.v2.f32 	{%f92, %f93}, [%rd19+8];
	ld.global.v2.f32 	{%f94, %f95}, [%rd19+16];
	ld.global.v2.f32 	{%f96, %f97}, [%rd19+24];
	ld.global.v2.f32 	{%f98, %f99}, [%rd19+32];
	ld.global.v2.f32 	{%f100, %f101}, [%rd19+40];
	ld.global.v2.f32 	{%f102, %f103}, [%rd19+48];
	ld.global.v2.f32 	{%f104, %f105}, [%rd19+56];
	ld.global.u64 	%rd4, [%rd19+64];
	ld.global.v2.u32 	{%r14, %r15}, [%rd19+72];
	setp.eq.s32 	%p41, %r13, 1;
	@%p41 bra 	$L__BB3_28;
	setp.ne.s32 	%p42, %r13, 0;
	@%p42 bra 	$L__BB3_49;
	sub.f32 	%f106, %f715, %f94;
	sub.f32 	%f107, %f714, %f95;
	sub.f32 	%f108, %f713, %f96;
	mul.f32 	%f557, %f107, %f107;
	fma.rn.f32 	%f558, %f106, %f106, %f557;
	fma.rn.f32 	%f559, %f108, %f108, %f558;
	sqrt.rn.f32 	%f109, %f559;
	setp.leu.f32 	%p77, %f109, 0f00000000;
	mov.f32 	%f749, 0f00000000;
	mov.f32 	%f750, %f749;
	mov.f32 	%f751, %f749;
	@%p77 bra 	$L__BB3_27;
	div.rn.f32 	%f749, %f106, %f109;
	div.rn.f32 	%f750, %f107, %f109;
	div.rn.f32 	%f751, %f108, %f109;
$L__BB3_27:
	mul.f32 	%f560, %f98, %f750;
	fma.rn.f32 	%f561, %f97, %f749, %f560;
	fma.rn.f32 	%f562, %f99, %f751, %f561;
	mul.f32 	%f563, %f101, %f750;
	fma.rn.f32 	%f564, %f100, %f749, %f563;
	fma.rn.f32 	%f565, %f102, %f751, %f564;
	mul.f32 	%f566, %f104, %f750;
	fma.rn.f32 	%f567, %f103, %f749, %f566;
	fma.rn.f32 	%f568, %f105, %f751, %f567;
	abs.f32 	%f569, %f562;
	abs.f32 	%f570, %f568;
	setp.gt.f32 	%p78, %f570, %f569;
	selp.f32 	%f571, %f570, %f569, %p78;
	selp.f32 	%f572, %f569, %f570, %p78;
	div.rn.f32 	%f573, %f572, %f571;
	mul.f32 	%f574, %f573, %f573;
	fma.rn.f32 	%f575, %f574, 0f3B33710B, 0fBC807748;
	fma.rn.f32 	%f576, %f575, %f574, 0f3D2CDAB2;
	fma.rn.f32 	%f577, %f576, %f574, 0fBD992D10;
	fma.rn.f32 	%f578, %f577, %f574, 0f3DD9EA6C;
	fma.rn.f32 	%f579, %f578, %f574, 0fBE117CB1;
	fma.rn.f32 	%f580, %f579, %f574, 0f3E4CBCE0;
	fma.rn.f32 	%f581, %f580, %f574, 0fBEAAAA7D;
	mul.f32 	%f582, %f574, %f581;
	fma.rn.f32 	%f583, %f582, %f573, %f573;
	neg.f32 	%f584, %f583;
	fma.rn.f32 	%f585, 0f3F6EE581, 0f3FD774EB, %f584;
	selp.f32 	%f586, %f585, %f583, %p78;
	selp.f32 	%f587, 0f3F6EE581, 0f3FEEE581, %p78;
	selp.f32 	%f588, %f583, %f584, %p78;
	mov.b32 	%r85, %f562;
	fma.rn.f32 	%f589, %f587, 0f3FD774EB, %f588;
	setp.lt.s32 	%p79, %r85, 0;
	selp.f32 	%f590, %f589, %f586, %p79;
	add.f32 	%f591, %f569, %f570;
	setp.eq.f32 	%p80, %f571, 0f00000000;
	selp.f32 	%f592, 0f40490FDB, 0f00000000, %p79;
	setp.eq.f32 	%p81, %f569, %f570;
	selp.f32 	%f593, 0f4016CBE4, 0f3F490FDB, %p79;
	selp.f32 	%f594, %f593, %f590, %p81;
	selp.f32 	%f595, %f592, %f594, %p80;
	abs.f32 	%f596, %f591;
	setp.nan.f32 	%p82, %f596, %f596;
	copysign.f32 	%f597, %f568, %f595;
	selp.f32 	%f598, %f591, %f597, %p82;
	cvt.f64.f32 	%fd1, %f598;
	div.rn.f64 	%fd2, %fd1, 0d401921FB54442D18;
	add.f64 	%fd3, %fd2, 0d3FE0000000000000;
	cvt.rn.f32.f64 	%f599, %fd3;
	abs.f32 	%f600, %f565;
	fma.rn.f32 	%f601, %f600, 0fBF000000, 0f3F000000;
	rsqrt.approx.ftz.f32 	%f602, %f601;
	mul.f32 	%f603, %f601, %f602;
	mul.f32 	%f604, %f602, 0fBF000000;
	fma.rn.f32 	%f605, %f603, %f604, 0f3F000000;
	fma.rn.f32 	%f606, %f603, %f605, %f603;
	setp.eq.f32 	%p83, %f600, 0f3F800000;
	selp.f32 	%f607, 0f00000000, %f606, %p83;
	setp.gt.f32 	%p84, %f600, 0f3F0F5C29;
	selp.f32 	%f608, %f607, %f600, %p84;
	mul.f32 	%f609, %f608, %f608;
	fma.rn.f32 	%f610, %f609, 0f3D4DD2F7, 0f3C99CA97;
	fma.rn.f32 	%f611, %f610, %f609, 0f3D3F90E8;
	fma.rn.f32 	%f612, %f611, %f609, 0f3D993CCF;
	fma.rn.f32 	%f613, %f612, %f609, 0f3E2AAC04;
	mul.f32 	%f614, %f609, %f613;
	fma.rn.f32 	%f615, %f614, %f608, %f608;
	mul.f32 	%f616, %f615, 0fC0000000;
	fma.rn.f32 	%f617, 0f3F6EE581, 0f3FD774EB, %f616;
	selp.f32 	%f618, %f617, %f615, %p84;
	setp.num.f32 	%p85, %f618, %f618;
	copysign.f32 	%f619, %f565, %f618;
	selp.f32 	%f620, %f619, %f618, %p85;
	cvt.f64.f32 	%fd4, %f620;
	div.rn.f64 	%fd5, %fd4, 0dC00921FB54442D18;
	add.f64 	%fd6, %fd5, 0d3FE0000000000000;
	cvt.rn.f32.f64 	%f621, %fd6;
	add.s32 	%r86, %r14, -1;
	cvt.rn.f32.s32 	%f622, %r86;
	mul.f32 	%f623, %f622, %f599;
	cvt.rzi.s32.f32 	%r87, %f623;
	add.s32 	%r88, %r15, -1;
	cvt.rn.f32.s32 	%f624, %r88;
	mul.f32 	%f625, %f624, %f621;
	cvt.rzi.s32.f32 	%r89, %f625;
	mad.lo.s32 	%r90, %r89, %r14, %r87;
	mul.lo.s32 	%r91, %r90, 3;
	cvt.s64.s32 	%rd26, %r91;
	add.s64 	%rd27, %rd4, %rd26;
	ld.u8 	%rs16, [%rd27];
	ld.u8 	%rs17, [%rd27+1];
	ld.u8 	%rs18, [%rd27+2];
	cvt.rn.f32.u16 	%f626, %rs16;
	div.rn.f32 	%f758, %f626, 0f437F0000;
	cvt.rn.f32.u16 	%f627, %rs17;
	div.rn.f32 	%f759, %f627, 0f437F0000;
	cvt.rn.f32.u16 	%f628, %rs18;
	div.rn.f32 	%f760, %f628, 0f437F0000;
	bra.uni 	$L__BB3_49;
$L__BB3_28:
	sub.f32 	%f312, %f715, %f94;
	sub.f32 	%f313, %f714, %f95;
	sub.f32 	%f314, %f713, %f96;
	mul.f32 	%f315, %f313, %f98;
	fma.rn.f32 	%f316, %f312, %f97, %f315;
	fma.rn.f32 	%f119, %f314, %f99, %f316;
	mul.f32 	%f317, %f313, %f101;
	fma.rn.f32 	%f318, %f312, %f100, %f317;
	fma.rn.f32 	%f120, %f314, %f102, %f318;
	mul.f32 	%f319, %f313, %f104;
	fma.rn.f32 	%f320, %f312, %f103, %f319;
	fma.rn.f32 	%f121, %f314, %f105, %f320;
	abs.f32 	%f321, %f119;
	abs.f32 	%f322, %f120;
	abs.f32 	%f323, %f121;
	sub.f32 	%f324, %f321, %f91;
	sub.f32 	%f122, %f322, %f92;
	sub.f32 	%f326, %f323, %f93;
	setp.leu.f32 	%p43, %f324, %f122;
	setp.leu.f32 	%p44, %f324, %f326;
	or.pred  	%p45, %p43, %p44;
	mov.f32 	%f753, 0f00000000;
	mov.f32 	%f754, 0f00000000;
	@%p45 bra 	$L__BB3_30;
	setp.gt.f32 	%p49, %f119, 0f00000000;
	selp.f32 	%f752, 0f3F800000, 0fBF800000, %p49;
	bra.uni 	$L__BB3_33;
$L__BB3_30:
	setp.leu.f32 	%p46, %f122, %f326;
	mov.f32 	%f752, 0f00000000;
	@%p46 bra 	$L__BB3_32;
	setp.gt.f32 	%p48, %f120, 0f00000000;
	selp.f32 	%f753, 0f3F800000, 0fBF800000, %p48;
	bra.uni 	$L__BB3_33;
$L__BB3_32:
	setp.gt.f32 	%p47, %f121, 0f00000000;
	selp.f32 	%f754, 0f3F800000, 0fBF800000, %p47;
$L__BB3_33:
	mul.f32 	%f331, %f100, %f753;
	mul.f32 	%f332, %f101, %f753;
	mul.f32 	%f333, %f102, %f753;
	fma.rn.f32 	%f334, %f97, %f752, %f331;
	fma.rn.f32 	%f335, %f98, %f752, %f332;
	fma.rn.f32 	%f336, %f99, %f752, %f333;
	fma.rn.f32 	%f337, %f103, %f754, %f334;
	fma.rn.f32 	%f130, %f104, %f754, %f335;
	fma.rn.f32 	%f131, %f105, %f754, %f336;
	neg.f32 	%f338, %f337;
	abs.f32 	%f132, %f338;
	abs.f32 	%f133, %f132;
	setp.eq.f32 	%p50, %f132, 0f3F800000;
	mov.f32 	%f755, 0f3F800000;
	@%p50 bra 	$L__BB3_38;
	setp.num.f32 	%p51, %f133, %f133;
	@%p51 bra 	$L__BB3_36;
	mov.f32 	%f394, 0f40800000;
	add.rn.f32 	%f755, %f132, %f394;
	bra.uni 	$L__BB3_38;
$L__BB3_36:
	setp.lt.f32 	%p52, %f133, 0f00800000;
	mul.f32 	%f339, %f133, 0f4B800000;
	selp.f32 	%f340, %f339, %f133, %p52;
	mov.b32 	%r39, %f340;
	add.s32 	%r40, %r39, -1060439283;
	and.b32  	%r41, %r40, -8388608;
	sub.s32 	%r42, %r39, %r41;
	mov.b32 	%f341, %r42;
	cvt.rn.f32.s32 	%f342, %r41;
	selp.f32 	%f343, 0fC1C00000, 0f00000000, %p52;
	fma.rn.f32 	%f344, %f342, 0f34000000, %f343;
	add.f32 	%f345, %f341, 0fBF800000;
	add.f32 	%f346, %f341, 0f3F800000;
	rcp.approx.ftz.f32 	%f347, %f346;
	add.f32 	%f348, %f345, %f345;
	mul.f32 	%f349, %f348, %f347;
	mul.f32 	%f350, %f349, %f349;
	neg.f32 	%f351, %f349;
	sub.f32 	%f352, %f345, %f349;
	add.f32 	%f353, %f352, %f352;
	fma.rn.f32 	%f354, %f351, %f345, %f353;
	mul.rn.f32 	%f355, %f347, %f354;
	fma.rn.f32 	%f356, %f350, 0f3A2C32E4, 0f3B52E7DB;
	fma.rn.f32 	%f357, %f356, %f350, 0f3C93BB73;
	fma.rn.f32 	%f358, %f357, %f350, 0f3DF6384F;
	mul.rn.f32 	%f359, %f358, %f350;
	fma.rn.f32 	%f360, %f349, 0f3FB8AA3B, %f344;
	mul.f32 	%f361, %f359, 0f40400000;
	sub.f32 	%f362, %f344, %f360;
	fma.rn.f32 	%f363, %f349, 0f3FB8AA3B, %f362;
	fma.rn.f32 	%f364, %f355, 0f3FB8AA3B, %f363;
	fma.rn.f32 	%f365, %f349, 0f32A55E34, %f364;
	fma.rn.f32 	%f366, %f361, %f355, %f365;
	fma.rn.f32 	%f367, %f359, %f349, %f366;
	add.rn.f32 	%f368, %f360, %f367;
	mov.f32 	%f369, 0f40800000;
	mul.rn.f32 	%f370, %f368, %f369;
	cvt.rni.f32.f32 	%f371, %f370;
	sub.f32 	%f372, %f370, %f371;
	neg.f32 	%f373, %f370;
	fma.rn.f32 	%f374, %f368, 0f40800000, %f373;
	neg.f32 	%f375, %f360;
	add.rn.f32 	%f376, %f368, %f375;
	neg.f32 	%f377, %f376;
	add.rn.f32 	%f378, %f367, %f377;
	fma.rn.f32 	%f379, %f378, 0f40800000, %f374;
	add.f32 	%f380, %f372, %f379;
	setp.gt.f32 	%p53, %f371, 0f00000000;
	selp.b32 	%r43, 0, -2097152000, %p53;
	setp.neu.f32 	%p54, %f132, 0f00000000;
	setp.neu.f32 	%p55, %f133, 0f7F800000;
	setp.lt.f32 	%p56, %f370, 0f00000000;
	selp.f32 	%f381, 0f00000000, 0f7F800000, %p56;
	abs.f32 	%f382, %f370;
	setp.gt.f32 	%p57, %f382, 0f43180000;
	cvt.rzi.s32.f32 	%r44, %f371;
	shl.b32 	%r45, %r44, 23;
	sub.s32 	%r46, %r45, %r43;
	mov.b32 	%f383, %r46;
	add.s32 	%r47, %r43, 2130706432;
	mov.b32 	%f384, %r47;
	fma.rn.f32 	%f385, %f380, 0f391FCB8E, 0f3AAF85ED;
	fma.rn.f32 	%f386, %f385, %f380, 0f3C1D9856;
	fma.rn.f32 	%f387, %f386, %f380, 0f3D6357BB;
	fma.rn.f32 	%f388, %f387, %f380, 0f3E75FDEC;
	fma.rn.f32 	%f389, %f388, %f380, 0f3F317218;
	fma.rn.f32 	%f390, %f389, %f380, 0f3F800000;
	mul.f32 	%f391, %f390, %f384;
	mul.f32 	%f392, %f391, %f383;
	selp.f32 	%f755, %f381, %f392, %p57;
	and.pred  	%p58, %p54, %p55;
	@%p58 bra 	$L__BB3_38;
	add.f32 	%f393, %f132, %f132;
	mov.b32 	%r48, %f393;
	and.b32  	%r49, %r48, 2147483647;
	mov.b32 	%f755, %r49;
$L__BB3_38:
	neg.f32 	%f396, %f130;
	abs.f32 	%f138, %f396;
	abs.f32 	%f139, %f138;
	setp.eq.f32 	%p59, %f138, 0f3F800000;
	mov.f32 	%f756, 0f3F800000;
	@%p59 bra 	$L__BB3_43;
	setp.num.f32 	%p60, %f139, %f139;
	@%p60 bra 	$L__BB3_41;
	mov.f32 	%f452, 0f40800000;
	add.rn.f32 	%f756, %f138, %f452;
	bra.uni 	$L__BB3_43;
$L__BB3_41:
	setp.lt.f32 	%p61, %f139, 0f00800000;
	mul.f32 	%f397, %f139, 0f4B800000;
	selp.f32 	%f398, %f397, %f139, %p61;
	mov.b32 	%r50, %f398;
	add.s32 	%r51, %r50, -1060439283;
	and.b32  	%r52, %r51, -8388608;
	sub.s32 	%r53, %r50, %r52;
	mov.b32 	%f399, %r53;
	cvt.rn.f32.s32 	%f400, %r52;
	selp.f32 	%f401, 0fC1C00000, 0f00000000, %p61;
	fma.rn.f32 	%f402, %f400, 0f34000000, %f401;
	add.f32 	%f403, %f399, 0fBF800000;
	add.f32 	%f404, %f399, 0f3F800000;
	rcp.approx.ftz.f32 	%f405, %f404;
	add.f32 	%f406, %f403, %f403;
	mul.f32 	%f407, %f406, %f405;
	mul.f32 	%f408, %f407, %f407;
	neg.f32 	%f409, %f407;
	sub.f32 	%f410, %f403, %f407;
	add.f32 	%f411, %f410, %f410;
	fma.rn.f32 	%f412, %f409, %f403, %f411;
	mul.rn.f32 	%f413, %f405, %f412;
	fma.rn.f32 	%f414, %f408, 0f3A2C32E4, 0f3B52E7DB;
	fma.rn.f32 	%f415, %f414, %f408, 0f3C93BB73;
	fma.rn.f32 	%f416, %f415, %f408, 0f3DF6384F;
	mul.rn.f32 	%f417, %f416, %f408;
	fma.rn.f32 	%f418, %f407, 0f3FB8AA3B, %f402;
	mul.f32 	%f419, %f417, 0f40400000;
	sub.f32 	%f420, %f402, %f418;
	fma.rn.f32 	%f421, %f407, 0f3FB8AA3B, %f420;
	fma.rn.f32 	%f422, %f413, 0f3FB8AA3B, %f421;
	fma.rn.f32 	%f423, %f407, 0f32A55E34, %f422;
	fma.rn.f32 	%f424, %f419, %f413, %f423;
	fma.rn.f32 	%f425, %f417, %f407, %f424;
	add.rn.f32 	%f426, %f418, %f425;
	mov.f32 	%f427, 0f40800000;
	mul.rn.f32 	%f428, %f426, %f427;
	cvt.rni.f32.f32 	%f429, %f428;
	sub.f32 	%f430, %f428, %f429;
	neg.f32 	%f431, %f428;
	fma.rn.f32 	%f432, %f426, 0f40800000, %f431;
	neg.f32 	%f433, %f418;
	add.rn.f32 	%f434, %f426, %f433;
	neg.f32 	%f435, %f434;
	add.rn.f32 	%f436, %f425, %f435;
	fma.rn.f32 	%f437, %f436, 0f40800000, %f432;
	add.f32 	%f438, %f430, %f437;
	setp.gt.f32 	%p62, %f429, 0f00000000;
	selp.b32 	%r54, 0, -2097152000, %p62;
	setp.neu.f32 	%p63, %f138, 0f00000000;
	setp.neu.f32 	%p64, %f139, 0f7F800000;
	setp.lt.f32 	%p65, %f428, 0f00000000;
	selp.f32 	%f439, 0f00000000, 0f7F800000, %p65;
	abs.f32 	%f440, %f428;
	setp.gt.f32 	%p66, %f440, 0f43180000;
	cvt.rzi.s32.f32 	%r55, %f429;
	shl.b32 	%r56, %r55, 23;
	sub.s32 	%r57, %r56, %r54;
	mov.b32 	%f441, %r57;
	add.s32 	%r58, %r54, 2130706432;
	mov.b32 	%f442, %r58;
	fma.rn.f32 	%f443, %f438, 0f391FCB8E, 0f3AAF85ED;
	fma.rn.f32 	%f444, %f443, %f438, 0f3C1D9856;
	fma.rn.f32 	%f445, %f444, %f438, 0f3D6357BB;
	fma.rn.f32 	%f446, %f445, %f438, 0f3E75FDEC;
	fma.rn.f32 	%f447, %f446, %f438, 0f3F317218;
	fma.rn.f32 	%f448, %f447, %f438, 0f3F800000;
	mul.f32 	%f449, %f448, %f442;
	mul.f32 	%f450, %f449, %f441;
	selp.f32 	%f756, %f439, %f450, %p66;
	and.pred  	%p67, %p63, %p64;
	@%p67 bra 	$L__BB3_43;
	add.f32 	%f451, %f138, %f138;
	mov.b32 	%r59, %f451;
	and.b32  	%r60, %r59, 2147483647;
	mov.b32 	%f756, %r60;
$L__BB3_43:
	neg.f32 	%f454, %f131;
	abs.f32 	%f144, %f454;
	abs.f32 	%f145, %f144;
	setp.eq.f32 	%p68, %f144, 0f3F800000;
	mov.f32 	%f757, 0f3F800000;
	@%p68 bra 	$L__BB3_48;
	setp.num.f32 	%p69, %f145, %f145;
	@%p69 bra 	$L__BB3_46;
	mov.f32 	%f510, 0f40800000;
	add.rn.f32 	%f757, %f144, %f510;
	bra.uni 	$L__BB3_48;
$L__BB3_46:
	setp.lt.f32 	%p70, %f145, 0f00800000;
	mul.f32 	%f455, %f145, 0f4B800000;
	selp.f32 	%f456, %f455, %f145, %p70;
	mov.b32 	%r61, %f456;
	add.s32 	%r62, %r61, -1060439283;
	and.b32  	%r63, %r62, -8388608;
	sub.s32 	%r64, %r61, %r63;
	mov.b32 	%f457, %r64;
	cvt.rn.f32.s32 	%f458, %r63;
	selp.f32 	%f459, 0fC1C00000, 0f00000000, %p70;
	fma.rn.f32 	%f460, %f458, 0f34000000, %f459;
	add.f32 	%f461, %f457, 0fBF800000;
	add.f32 	%f462, %f457, 0f3F800000;
	rcp.approx.ftz.f32 	%f463, %f462;
	add.f32 	%f464, %f461, %f461;
	mul.f32 	%f465, %f464, %f463;
	mul.f32 	%f466, %f465, %f465;
	neg.f32 	%f467, %f465;
	sub.f32 	%f468, %f461, %f465;
	add.f32 	%f469, %f468, %f468;
	fma.rn.f32 	%f470, %f467, %f461, %f469;
	mul.rn.f32 	%f471, %f463, %f470;
	fma.rn.f32 	%f472, %f466, 0f3A2C32E4, 0f3B52E7DB;
	fma.rn.f32 	%f473, %f472, %f466, 0f3C93BB73;
	fma.rn.f32 	%f474, %f473, %f466, 0f3DF6384F;
	mul.rn.f32 	%f475, %f474, %f466;
	fma.rn.f32 	%f476, %f465, 0f3FB8AA3B, %f460;
	mul.f32 	%f477, %f475, 0f40400000;
	sub.f32 	%f478, %f460, %f476;
	fma.rn.f32 	%f479, %f465, 0f3FB8AA3B, %f478;
	fma.rn.f32 	%f480, %f471, 0f3FB8AA3B, %f479;
	fma.rn.f32 	%f481, %f465, 0f32A55E34, %f480;
	fma.rn.f32 	%f482, %f477, %f471, %f481;
	fma.rn.f32 	%f483, %f475, %f465, %f482;
	add.rn.f32 	%f484, %f476, %f483;
	mov.f32 	%f485, 0f40800000;
	mul.rn.f32 	%f486, %f484, %f485;
	cvt.rni.f32.f32 	%f487, %f486;
	sub.f32 	%f488, %f486, %f487;
	neg.f32 	%f489, %f486;
	fma.rn.f32 	%f490, %f484, 0f40800000, %f489;
	neg.f32 	%f491, %f476;
	add.rn.f32 	%f492, %f484, %f491;
	neg.f32 	%f493, %f492;
	add.rn.f32 	%f494, %f483, %f493;
	fma.rn.f32 	%f495, %f494, 0f40800000, %f490;
	add.f32 	%f496, %f488, %f495;
	setp.gt.f32 	%p71, %f487, 0f00000000;
	selp.b32 	%r65, 0, -2097152000, %p71;
	setp.neu.f32 	%p72, %f144, 0f00000000;
	setp.neu.f32 	%p73, %f145, 0f7F800000;
	setp.lt.f32 	%p74, %f486, 0f00000000;
	selp.f32 	%f497, 0f00000000, 0f7F800000, %p74;
	abs.f32 	%f498, %f486;
	setp.gt.f32 	%p75, %f498, 0f43180000;
	cvt.rzi.s32.f32 	%r66, %f487;
	shl.b32 	%r67, %r66, 23;
	sub.s32 	%r68, %r67, %r65;
	mov.b32 	%f499, %r68;
	add.s32 	%r69, %r65, 2130706432;
	mov.b32 	%f500, %r69;
	fma.rn.f32 	%f501, %f496, 0f391FCB8E, 0f3AAF85ED;
	fma.rn.f32 	%f502, %f501, %f496, 0f3C1D9856;
	fma.rn.f32 	%f503, %f502, %f496, 0f3D6357BB;
	fma.rn.f32 	%f504, %f503, %f496, 0f3E75FDEC;
	fma.rn.f32 	%f505, %f504, %f496, 0f3F317218;
	fma.rn.f32 	%f506, %f505, %f496, 0f3F800000;
	mul.f32 	%f507, %f506, %f500;
	mul.f32 	%f508, %f507, %f499;
	selp.f32 	%f757, %f497, %f508, %p75;
	and.pred  	%p76, %p72, %p73;
	@%p76 bra 	$L__BB3_48;
	add.f32 	%f509, %f144, %f144;
	mov.b32 	%r70, %f509;
	and.b32  	%r71, %r70, 2147483647;
	mov.b32 	%f757, %r71;
$L__BB3_48:
	add.f32 	%f511, %f755, %f756;
	add.f32 	%f512, %f511, %f757;
	add.f32 	%f513, %f512, 0f3727C5AC;
	div.rn.f32 	%f514, %f755, %f513;
	div.rn.f32 	%f515, %f756, %f513;
	div.rn.f32 	%f516, %f757, %f513;
	add.f32 	%f517, %f93, %f93;
	div.rn.f32 	%f518, %f121, %f517;
	add.f32 	%f519, %f518, 0f3F000000;
	add.f32 	%f520, %f92, %f92;
	div.rn.f32 	%f521, %f120, %f520;
	add.f32 	%f522, %f521, 0f3F000000;
	add.f32 	%f523, %f91, %f91;
	div.rn.f32 	%f524, %f119, %f523;
	add.f32 	%f525, %f524, 0f3F000000;
	add.s32 	%r72, %r14, -1;
	cvt.rn.f32.s32 	%f526, %r72;
	mul.f32 	%f527, %f519, %f526;
	cvt.rzi.s32.f32 	%r73, %f527;
	add.s32 	%r74, %r15, -1;
	cvt.rn.f32.s32 	%f528, %r74;
	mul.f32 	%f529, %f522, %f528;
	cvt.rzi.s32.f32 	%r75, %f529;
	mul.lo.s32 	%r76, %r75, %r14;
	add.s32 	%r77, %r76, %r73;
	mul.lo.s32 	%r78, %r77, 3;
	cvt.s64.s32 	%rd20, %r78;
	add.s64 	%rd21, %rd4, %rd20;
	ld.u8 	%rs7, [%rd21];
	ld.u8 	%rs8, [%rd21+1];
	ld.u8 	%rs9, [%rd21+2];
	cvt.rn.f32.u16 	%f530, %rs7;
	div.rn.f32 	%f531, %f530, 0f437F0000;
	cvt.rn.f32.u16 	%f532, %rs8;
	div.rn.f32 	%f533, %f532, 0f437F0000;
	cvt.rn.f32.u16 	%f534, %rs9;
	div.rn.f32 	%f535, %f534, 0f437F0000;
	mul.f32 	%f536, %f525, %f526;
	cvt.rzi.s32.f32 	%r79, %f536;
	mul.f32 	%f537, %f519, %f528;
	cvt.rzi.s32.f32 	%r80, %f537;
	mad.lo.s32 	%r81, %r80, %r14, %r79;
	mul.lo.s32 	%r82, %r81, 3;
	cvt.s64.s32 	%rd22, %r82;
	add.s64 	%rd23, %rd4, %rd22;
	ld.u8 	%rs10, [%rd23];
	ld.u8 	%rs11, [%rd23+1];
	ld.u8 	%rs12, [%rd23+2];
	cvt.rn.f32.u16 	%f538, %rs10;
	div.rn.f32 	%f539, %f538, 0f437F0000;
	cvt.rn.f32.u16 	%f540, %rs11;
	div.rn.f32 	%f541, %f540, 0f437F0000;
	cvt.rn.f32.u16 	%f542, %rs12;
	div.rn.f32 	%f543, %f542, 0f437F0000;
	add.s32 	%r83, %r76, %r79;
	mul.lo.s32 	%r84, %r83, 3;
	cvt.s64.s32 	%rd24, %r84;
	add.s64 	%rd25, %rd4, %rd24;
	ld.u8 	%rs13, [%rd25];
	ld.u8 	%rs14, [%rd25+1];
	ld.u8 	%rs15, [%rd25+2];
	cvt.rn.f32.u16 	%f544, %rs13;
	div.rn.f32 	%f545, %f544, 0f437F0000;
	cvt.rn.f32.u16 	%f546, %rs14;
	div.rn.f32 	%f547, %f546, 0f437F0000;
	cvt.rn.f32.u16 	%f548, %rs15;
	div.rn.f32 	%f549, %f548, 0f437F0000;
	mul.f32 	%f550, %f515, %f539;
	mul.f32 	%f551, %f515, %f541;
	mul.f32 	%f552, %f515, %f543;
	fma.rn.f32 	%f553, %f531, %f514, %f550;
	fma.rn.f32 	%f554, %f514, %f533, %f551;
	fma.rn.f32 	%f555, %f514, %f535, %f552;
	fma.rn.f32 	%f758, %f516, %f545, %f553;
	fma.rn.f32 	%f759, %f516, %f547, %f554;
	fma.rn.f32 	%f760, %f516, %f549, %f555;
$L__BB3_49:
	@%p105 bra 	$L__BB3_60;
	setp.eq.s32 	%p86, %r13, 1;
	@%p86 bra 	$L__BB3_53;
	setp.ne.s32 	%p87, %r13, 0;
	@%p87 bra 	$L__BB3_59;
	sub.f32 	%f654, %f715, %f94;
	sub.f32 	%f655, %f714, %f95;
	sub.f32 	%f656, %f713, %f96;
	div.rn.f32 	%f764, %f654, %f91;
	div.rn.f32 	%f765, %f655, %f91;
	div.rn.f32 	%f766, %f656, %f91;
	bra.uni 	$L__BB3_59;
$L__BB3_53:
	sub.f32 	%f630, %f715, %f94;
	sub.f32 	%f631, %f714, %f95;
	sub.f32 	%f632, %f713, %f96;
	mul.f32 	%f633, %f631, %f98;
	fma.rn.f32 	%f634, %f630, %f97, %f633;
	fma.rn.f32 	%f159, %f632, %f99, %f634;
	mul.f32 	%f635, %f631, %f101;
	fma.rn.f32 	%f636, %f630, %f100, %f635;
	fma.rn.f32 	%f160, %f632, %f102, %f636;
	mul.f32 	%f637, %f631, %f104;
	fma.rn.f32 	%f638, %f630, %f103, %f637;
	fma.rn.f32 	%f161, %f632, %f105, %f638;
	abs.f32 	%f639, %f159;
	abs.f32 	%f640, %f160;
	abs.f32 	%f641, %f161;
	sub.f32 	%f642, %f639, %f91;
	sub.f32 	%f162, %f640, %f92;
	sub.f32 	%f644, %f641, %f93;
	setp.leu.f32 	%p88, %f642, %f162;
	setp.leu.f32 	%p89, %f642, %f644;
	or.pred  	%p90, %p88, %p89;
	mov.f32 	%f762, 0f00000000;
	mov.f32 	%f763, 0f00000000;
	@%p90 bra 	$L__BB3_55;
	setp.gt.f32 	%p94, %f159, 0f00000000;
	selp.f32 	%f761, 0f3F800000, 0fBF800000, %p94;
	bra.uni 	$L__BB3_58;
$L__BB3_55:
	setp.leu.f32 	%p91, %f162, %f644;
	mov.f32 	%f761, 0f00000000;
	@%p91 bra 	$L__BB3_57;
	setp.gt.f32 	%p93, %f160, 0f00000000;
	selp.f32 	%f762, 0f3F800000, 0fBF800000, %p93;
	bra.uni 	$L__BB3_58;
$L__BB3_57:
	setp.gt.f32 	%p92, %f161, 0f00000000;
	selp.f32 	%f763, 0f3F800000, 0fBF800000, %p92;
$L__BB3_58:
	mul.f32 	%f648, %f100, %f762;
	mul.f32 	%f649, %f101, %f762;
	mul.f32 	%f650, %f102, %f762;
	fma.rn.f32 	%f651, %f97, %f761, %f648;
	fma.rn.f32 	%f652, %f98, %f761, %f649;
	fma.rn.f32 	%f653, %f99, %f761, %f650;
	fma.rn.f32 	%f764, %f103, %f763, %f651;
	fma.rn.f32 	%f765, %f104, %f763, %f652;
	fma.rn.f32 	%f766, %f105, %f763, %f653;
$L__BB3_59:
	neg.f32 	%f775, %f764;
	neg.f32 	%f774, %f765;
	neg.f32 	%f773, %f766;
	bra.uni 	$L__BB3_70;
$L__BB3_60:
	setp.eq.s32 	%p95, %r13, 1;
	@%p95 bra 	$L__BB3_63;
	setp.ne.s32 	%p96, %r13, 0;
	@%p96 bra 	$L__BB3_69;
	sub.f32 	%f682, %f85, %f94;
	sub.f32 	%f683, %f86, %f95;
	sub.f32 	%f684, %f87, %f96;
	div.rn.f32 	%f770, %f682, %f91;
	div.rn.f32 	%f771, %f683, %f91;
	div.rn.f32 	%f772, %f684, %f91;
	bra.uni 	$L__BB3_69;
$L__BB3_63:
	sub.f32 	%f658, %f85, %f94;
	sub.f32 	%f659, %f86, %f95;
	sub.f32 	%f660, %f87, %f96;
	mul.f32 	%f661, %f659, %f98;
	fma.rn.f32 	%f662, %f658, %f97, %f661;
	fma.rn.f32 	%f182, %f660, %f99, %f662;
	mul.f32 	%f663, %f659, %f101;
	fma.rn.f32 	%f664, %f658, %f100, %f663;
	fma.rn.f32 	%f183, %f660, %f102, %f664;
	mul.f32 	%f665, %f659, %f104;
	fma.rn.f32 	%f666, %f658, %f103, %f665;
	fma.rn.f32 	%f184, %f660, %f105, %f666;
	abs.f32 	%f667, %f182;
	abs.f32 	%f668, %f183;
	abs.f32 	%f669, %f184;
	sub.f32 	%f670, %f667, %f91;
	sub.f32 	%f185, %f668, %f92;
	sub.f32 	%f672, %f669, %f93;
	setp.leu.f32 	%p97, %f670, %f185;
	setp.leu.f32 	%p98, %f670, %f672;
	or.pred  	%p99, %p97, %p98;
	mov.f32 	%f768, 0f00000000;
	mov.f32 	%f769, 0f00000000;
	@%p99 bra 	$L__BB3_65;
	setp.gt.f32 	%p103, %f182, 0f00000000;
	selp.f32 	%f767, 0f3F800000, 0fBF800000, %p103;
	bra.uni 	$L__BB3_68;
$L__BB3_65:
	setp.leu.f32 	%p100, %f185, %f672;
	mov.f32 	%f767, 0f00000000;
	@%p100 bra 	$L__BB3_67;
	setp.gt.f32 	%p102, %f183, 0f00000000;
	selp.f32 	%f768, 0f3F800000, 0fBF800000, %p102;
	bra.uni 	$L__BB3_68;
$L__BB3_67:
	setp.gt.f32 	%p101, %f184, 0f00000000;
	selp.f32 	%f769, 0f3F800000, 0fBF800000, %p101;
$L__BB3_68:
	mul.f32 	%f676, %f100, %f768;
	mul.f32 	%f677, %f101, %f768;
	mul.f32 	%f678, %f102, %f768;
	fma.rn.f32 	%f679, %f97, %f767, %f676;
	fma.rn.f32 	%f680, %f98, %f767, %f677;
	fma.rn.f32 	%f681, %f99, %f767, %f678;
	fma.rn.f32 	%f770, %f103, %f769, %f679;
	fma.rn.f32 	%f771, %f104, %f769, %f680;
	fma.rn.f32 	%f772, %f105, %f769, %f681;
$L__BB3_69:
	neg.f32 	%f775, %f770;
	neg.f32 	%f774, %f771;
	neg.f32 	%f773, %f772;
$L__BB3_70:
	mul.f32 	%f685, %f775, 0f3EC9C19B;
	fma.rn.f32 	%f686, %f774, 0f3F49C19B, %f685;
	fma.rn.f32 	%f687, %f773, 0fBEF21B87, %f686;
	max.f32 	%f688, %f687, 0f00000000;
	mul.f32 	%f689, %f758, %f688;
	mul.f32 	%f690, %f759, %f688;
	mul.f32 	%f691, %f760, %f688;
	mul.f32 	%f776, %f689, 0f437F0000;
	mul.f32 	%f777, %f690, 0f437F0000;
	mul.f32 	%f778, %f691, 0f437F0000;
$L__BB3_71:
	ld.param.u64 	%rd43, [raymarch_param_6];
	cvta.to.global.u64 	%rd28, %rd43;
	mul.lo.s32 	%r92, %r1, 3;
	cvt.s64.s32 	%rd29, %r92;
	ld.global.u64 	%rd30, [%rd28];
	mul.wide.s32 	%rd31, %r1, 4;
	add.s64 	%rd32, %rd30, %rd31;
	ld.u32 	%r93, [%rd32];
	add.s32 	%r94, %r93, 1;
	ld.global.u64 	%rd33, [%rd28+8];
	add.s64 	%rd34, %rd33, %rd29;
	ld.u8 	%r95, [%rd34];
	mul.lo.s32 	%r96, %r93, %r95;
	cvt.rn.f32.s32 	%f692, %r96;
	add.f32 	%f693, %f776, %f692;
	cvt.rn.f32.s32 	%f694, %r94;
	div.rn.f32 	%f695, %f693, %f694;
	cvt.rzi.u32.f32 	%r97, %f695;
	st.u8 	[%rd34], %r97;
	ld.global.u64 	%rd35, [%rd28+8];
	add.s64 	%rd36, %rd35, %rd29;
	ld.u8 	%r98, [%rd36+1];
	mul.lo.s32 	%r99, %r93, %r98;
	cvt.rn.f32.s32 	%f696, %r99;
	add.f32 	%f697, %f777, %f696;
	div.rn.f32 	%f698, %f697, %f694;
	cvt.rzi.u32.f32 	%r100, %f698;
	st.u8 	[%rd36+1], %r100;
	ld.global.u64 	%rd37, [%rd28+8];
	add.s64 	%rd38, %rd37, %rd29;
	ld.u8 	%r101, [%rd38+2];
	mul.lo.s32 	%r102, %r93, %r101;
	cvt.rn.f32.s32 	%f699, %r102;
	add.f32 	%f700, %f778, %f699;
	div.rn.f32 	%f701, %f700, %f694;
	cvt.rzi.u32.f32 	%r103, %f701;
	st.u8 	[%rd38+2], %r103;
	ld.global.u64 	%rd39, [%rd28];
	add.s64 	%rd40, %rd39, %rd31;
	st.u32 	[%rd40], %r94;
$L__BB3_72:
	ret;
$L__BB3_73:
	fma.rn.f32 	%f715, %f4, %f722, %f715;
	fma.rn.f32 	%f714, %f5, %f722, %f714;
	fma.rn.f32 	%f713, %f6, %f722, %f713;
	add.f32 	%f712, %f712, %f722;
	add.s32 	%r106, %r106, 1;
	setp.eq.s32 	%p38, %r106, 100;
	@%p38 bra 	$L__BB3_20;
	bra.uni 	$L__BB3_3;

}
	// .globl	print_str
.visible .entry print_str(
	.param .u64 .ptr .align 1 print_str_param_0
)
{
	.local .align 8 .b8 	__local_depot4[8];
	.reg .b64 	%SP;
	.reg .b64 	%SPL;
	.reg .b32 	%r<3>;
	.reg .b64 	%rd<6>;

	mov.u64 	%SPL, __local_depot4;
	cvta.local.u64 	%SP, %SPL;
	ld.param.u64 	%rd1, [print_str_param_0];
	add.u64 	%rd2, %SP, 0;
	add.u64 	%rd3, %SPL, 0;
	st.local.u64 	[%rd3], %rd1;
	mov.u64 	%rd4, $str$1;
	cvta.global.u64 	%rd5, %rd4;
	{ // callseq 1, 0
	.param .b64 param0;
	st.param.b64 	[param0], %rd5;
	.param .b64 param1;
	st.param.b64 	[param1], %rd2;
	.param .b32 retval0;
	call.uni (retval0), 
	vprintf, 
	(
	param0, 
	param1
	);
	ld.param.b32 	%r1, [retval0];
	} // callseq 1
	ret;

}
	// .globl	generate_image
.visible .entry generate_image(
	.param .u32 generate_image_param_0,
	.param .u32 generate_image_param_1,
	.param .u64 .ptr .align 1 generate_image_param_2
)
{
	.reg .pred 	%p<4>;
	.reg .b32 	%r<16>;
	.reg .b64 	%rd<5>;

	ld.param.u32 	%r3, [generate_image_param_0];
	ld.param.u32 	%r4, [generate_image_param_1];
	ld.param.u64 	%rd1, [generate_image_param_2];
	mov.u32 	%r6, %ctaid.x;
	mov.u32 	%r7, %ntid.x;
	mov.u32 	%r8, %tid.x;
	mad.lo.s32 	%r1, %r6, %r7, %r8;
	mov.u32 	%r9, %ctaid.y;
	mov.u32 	%r10, %ntid.y;
	mov.u32 	%r11, %tid.y;
	mad.lo.s32 	%r12, %r9, %r10, %r11;
	setp.ge.s32 	%p1, %r1, %r3;
	setp.ge.s32 	%p2, %r12, %r4;
	or.pred  	%p3, %p1, %p2;
	@%p3 bra 	$L__BB5_2;
	cvta.to.global.u64 	%rd2, %rd1;
	mad.lo.s32 	%r13, %r12, %r3, %r1;
	mul.lo.s32 	%r14, %r13, 3;
	cvt.s64.s32 	%rd3, %r14;
	add.s64 	%rd4, %rd2, %rd3;
	st.global.u8 	[%rd4], %r1;
	st.global.u8 	[%rd4+1], %r12;
	add.s32 	%r15, %r1, %r12;
	st.global.u8 	[%rd4+2], %r15;
$L__BB5_2:
	ret;

}
	// .globl	draw_circle
.visible .entry draw_circle(
	.param .u32 draw_circle_param_0,
	.param .u32 draw_circle_param_1,
	.param .f32 draw_circle_param_2,
	.param .f32 draw_circle_param_3,
	.param .u64 .ptr .align 1 draw_circle_param_4
)
{
	.reg .pred 	%p<5>;
	.reg .b16 	%rs<3>;
	.reg .b32 	%r<15>;
	.reg .b32 	%f<9>;
	.reg .b64 	%rd<5>;

	ld.param.u32 	%r4, [draw_circle_param_0];
	ld.param.u32 	%r5, [draw_circle_param_1];
	ld.param.f32 	%f1, [draw_circle_param_2];
	ld.param.f32 	%f2, [draw_circle_param_3];
	ld.param.u64 	%rd1, [draw_circle_param_4];
	mov.u32 	%r7, %ctaid.x;
	mov.u32 	%r8, %ntid.x;
	mov.u32 	%r9, %tid.x;
	mad.lo.s32 	%r1, %r7, %r8, %r9;
	mov.u32 	%r10, %ctaid.y;
	mov.u32 	%r11, %ntid.y;
	mov.u32 	%r12, %tid.y;
	mad.lo.s32 	%r13, %r10, %r11, %r12;
	setp.ge.s32 	%p1, %r1, %r4;
	setp.ge.s32 	%p2, %r13, %r5;
	or.pred  	%p3, %p1, %p2;
	@%p3 bra 	$L__BB6_3;
	mad.lo.s32 	%r3, %r13, %r4, %r1;
	cvt.rn.f32.s32 	%f3, %r1;
	sub.f32 	%f4, %f3, %f1;
	cvt.rn.f32.u32 	%f5, %r13;
	sub.f32 	%f6, %f5, %f2;
	mul.f32 	%f7, %f6, %f6;
	fma.rn.f32 	%f8, %f4, %f4, %f7;
	setp.gtu.f32 	%p4, %f8, 0f43C80000;
	@%p4 bra 	$L__BB6_3;
	mul.lo.s32 	%r14, %r3, 3;
	cvt.s64.s32 	%rd2, %r14;
	cvta.to.global.u64 	%rd3, %rd1;
	add.s64 	%rd4, %rd3, %rd2;
	mov.b16 	%rs1, 255;
	st.global.u8 	[%rd4], %rs1;
	mov.b16 	%rs2, 0;
	st.global.u8 	[%rd4+1], %rs2;
	st.global.u8 	[%rd4+2], %rs2;
$L__BB6_3:
	ret;

}
	// .globl	generate_rays_test
.visible .entry generate_rays_test(
	.param .u32 generate_rays_test_param_0,
	.param .u32 generate_rays_test_param_1
)
{
	.local .align 8 .b8 	__local_depot7[8];
	.reg .b64 	%SP;
	.reg .b64 	%SPL;
	.reg .pred 	%p<7>;
	.reg .b32 	%r<18>;
	.reg .b64 	%rd<5>;

	mov.u64 	%SPL, __local_depot7;
	cvta.local.u64 	%SP, %SPL;
	ld.param.u32 	%r3, [generate_rays_test_param_0];
	ld.param.u32 	%r5, [generate_rays_test_param_1];
	mov.u32 	%r6, %ctaid.x;
	mov.u32 	%r7, %ntid.x;
	mov.u32 	%r8, %tid.x;
	mad.lo.s32 	%r1, %r6, %r7, %r8;
	mov.u32 	%r9, %ctaid.y;
	mov.u32 	%r10, %ntid.y;
	mov.u32 	%r11, %tid.y;
	mad.lo.s32 	%r12, %r9, %r10, %r11;
	setp.ge.s32 	%p1, %r1, %r3;
	setp.ge.s32 	%p2, %r12, %r5;
	or.pred  	%p3, %p1, %p2;
	@%p3 bra 	$L__BB7_3;
	mul.lo.s32 	%r13, %r12, %r3;
	mul.lo.s32 	%r14, %r5, %r3;
	neg.s32 	%r15, %r1;
	setp.ne.s32 	%p4, %r13, %r15;
	setp.lt.s32 	%p5, %r14, 1;
	or.pred  	%p6, %p4, %p5;
	@%p6 bra 	$L__BB7_3;
	add.u64 	%rd1, %SP, 0;
	add.u64 	%rd2, %SPL, 0;
	st.local.v2.u32 	[%rd2], {%r3, %r5};
	mov.u64 	%rd3, $str$2;
	cvta.global.u64 	%rd4, %rd3;
	{ // callseq 2, 0
	.param .b64 param0;
	st.param.b64 	[param0], %rd4;
	.param .b64 param1;
	st.param.b64 	[param1], %rd1;
	.param .b32 retval0;
	call.uni (retval0), 
	vprintf, 
	(
	param0, 
	param1
	);
	ld.param.b32 	%r16, [retval0];
	} // callseq 2
$L__BB7_3:
	ret;

}
	// .globl	print_curand_state_size
.visible .entry print_curand_state_size()
{
	.local .align 8 .b8 	__local_depot8[8];
	.reg .b64 	%SP;
	.reg .b64 	%SPL;
	.reg .b32 	%r<3>;
	.reg .b64 	%rd<6>;

	mov.u64 	%SPL, __local_depot8;
	cvta.local.u64 	%SP, %SPL;
	add.u64 	%rd1, %SP, 0;
	add.u64 	%rd2, %SPL, 0;
	mov.b64 	%rd3, 48;
	st.local.u64 	[%rd2], %rd3;
	mov.u64 	%rd4, $str$3;
	cvta.global.u64 	%rd5, %rd4;
	{ // callseq 3, 0
	.param .b64 param0;
	st.param.b64 	[param0], %rd5;
	.param .b64 param1;
	st.param.b64 	[param1], %rd1;
	.param .b32 retval0;
	call.uni (retval0), 
	vprintf, 
	(
	param0, 
	param1
	);
	ld.param.b32 	%r1, [retval0];
	} // callseq 3
	ret;

}


// ===== COMPILED SASS (sm_100) =====

	.target	sm_100

	.elftype	@"ET_EXEC"


//--------------------- .note.nv.tkinfo           --------------------------
	.section	.note.nv.tkinfo,"",@"SHT_NOTE"
	.sectionflags	@"SHF_NOTE_NV_TKINFO"
	.tkinfo
        /*0018*/ 	.word	0x00000002
        /*0030*/ 	.string	""
        /*0030*/ 	.string	"ptxas"
        /*0030*/ 	.string	"Cuda compilation tools, release 13.0, V13.0.88"
        /*0030*/ 	.string	"Build cuda_13.0.r13.0/compiler.36424714_0"
        /*0030*/ 	.string	"-arch sm_100 -m 64 "



//--------------------- .note.nv.cuinfo           --------------------------
	.section	.note.nv.cuinfo,"",@"SHT_NOTE"
	.sectionflags	@"SHF_NOTE_NV_CUINFO"
        /*0018*/ 	.short	0x0002
        /*001a*/ 	.short	0x0064
        /*001c*/ 	.short	0x0082
	.zero		2


//--------------------- .nv.info                  --------------------------
	.section	.nv.info,"",@"SHT_CUDA_INFO"
	.align	4


	//----- nvinfo : EIATTR_REGCOUNT
	.align		4
        /*0000*/ 	.byte	0x04, 0x2f
        /*0002*/ 	.short	(.L_14 - .L_13)
	.align		4
.L_13:
        /*0004*/ 	.word	index@(reset_accum)
        /*0008*/ 	.word	0x00000008


	//----- nvinfo : EIATTR_FRAME_SIZE
	.align		4
.L_14:
        /*000c*/ 	.byte	0x04, 0x11
        /*000e*/ 	.short	(.L_16 - .L_15)
	.align		4
.L_15:
        /*0010*/ 	.word	index@(reset_accum)
        /*0014*/ 	.word	0x00000000


	//----- nvinfo : EIATTR_REGCOUNT
	.align		4
.L_16:
        /*0018*/ 	.byte	0x04, 0x2f
        /*001a*/ 	.short	(.L_18 - .L_17)
	.align		4
.L_17:
        /*001c*/ 	.word	index@(init_random_states)
        /*0020*/ 	.word	0x0000001f


	//----- nvinfo : EIATTR_FRAME_SIZE
	.align		4
.L_18:
        /*0024*/ 	.byte	0x04, 0x11
        /*0026*/ 	.short	(.L_20 - .L_19)
	.align		4
.L_19:
        /*0028*/ 	.word	index@(init_random_states)
        /*002c*/ 	.word	0x00000000


	//----- nvinfo : EIATTR_REGCOUNT
	.align		4
.L_20:
        /*0030*/ 	.byte	0x04, 0x2f
        /*0032*/ 	.short	(.L_22 - .L_21)
	.align		4
.L_21:
        /*0034*/ 	.word	index@(generate_rays)
        /*0038*/ 	.word	0x00000026


	//----- nvinfo : EIATTR_FRAME_SIZE
	.align		4
.L_22:
        /*003c*/ 	.byte	0x04, 0x11
        /*003e*/ 	.short	(.L_24 - .L_23)
	.align		4
.L_23:
        /*0040*/ 	.word	index@($__internal_5_$__cuda_sm3x_div_rn_noftz_f32_slowpath)
        /*0044*/ 	.word	0x00000000


	//----- nvinfo : EIATTR_FRAME_SIZE
	.align		4
.L_24:
        /*0048*/ 	.byte	0x04, 0x11
        /*004a*/ 	.short	(.L_26 - .L_25)
	.align		4
.L_25:
        /*004c*/ 	.word	index@($__internal_4_$__cuda_sm20_sqrt_rn_f32_slowpath)
        /*0050*/ 	.word	0x00000000


	//----- nvinfo : EIATTR_FRAME_SIZE
	.align		4
.L_26:
        /*0054*/ 	.byte	0x04, 0x11
        /*0056*/ 	.short	(.L_28 - .L_27)
	.align		4
.L_27:
        /*0058*/ 	.word	index@($__internal_3_$__cuda_sm20_rcp_rn_f32_slowpath)
        /*005c*/ 	.word	0x00000000


	//----- nvinfo : EIATTR_FRAME_SIZE
	.align		4
.L_28:
        /*0060*/ 	.byte	0x04, 0x11
        /*0062*/ 	.short	(.L_30 - .L_29)
	.align		4
.L_29:
        /*0064*/ 	.word	index@(generate_rays)
        /*0068*/ 	.word	0x00000000


	//----- nvinfo : EIATTR_REGCOUNT
	.align		4
.L_30:
        /*006c*/ 	.byte	0x04, 0x2f
        /*006e*/ 	.short	(.L_32 - .L_31)
	.align		4
.L_31:
        /*0070*/ 	.word	index@(raymarch)
        /*0074*/ 	.word	0x0000004c


	//----- nvinfo : EIATTR_FRAME_SIZE
	.align		4
.L_32:
        /*0078*/ 	.byte	0x04, 0x11
        /*007a*/ 	.short	(.L_34 - .L_33)
	.align		4
.L_33:
        /*007c*/ 	.word	index@($__internal_2_$__cuda_sm3x_div_rn_noftz_f32_slowpath)
        /*0080*/ 	.word	0x00000000


	//----- nvinfo : EIATTR_FRAME_SIZE
	.align		4
.L_34:
        /*0084*/ 	.byte	0x04, 0x11
        /*0086*/ 	.short	(.L_36 - .L_35)
	.align		4
.L_35:
        /*0088*/ 	.word	index@($__internal_1_$__cuda_sm20_sqrt_rn_f32_slowpath)
        /*008c*/ 	.word	0x00000000


	//----- nvinfo : EIATTR_FRAME_SIZE
	.align		4
.L_36:
        /*0090*/ 	.byte	0x04, 0x11
        /*0092*/ 	.short	(.L_38 - .L_37)
	.align		4
.L_37:
        /*0094*/ 	.word	index@($__internal_0_$__cuda_sm20_div_rn_f64_full)
        /*0098*/ 	.word	0x00000000


	//----- nvinfo : EIATTR_FRAME_SIZE
	.align		4
.L_38:
        /*009c*/ 	.byte	0x04, 0x11
        /*009e*/ 	.short	(.L_40 - .L_39)
	.align		4
.L_39:
        /*00a0*/ 	.word	index@(raymarch)
        /*00a4*/ 	.word	0x00000000


	//----- nvinfo : EIATTR_REGCOUNT
	.align		4
.L_40:
        /*00a8*/ 	.byte	0x04, 0x2f
        /*00aa*/ 	.short	(.L_42 - .L_41)
	.align		4
.L_41:
        /*00ac*/ 	.word	index@(print_str)
        /*00b0*/ 	.word	0x00000018


	//----- nvinfo : EIATTR_FRAME_SIZE
	.align		4
.L_42:
        /*00b4*/ 	.byte	0x04, 0x11
        /*00b6*/ 	.short	(.L_44 - .L_43)
	.align		4
.L_43:
        /*00b8*/ 	.word	index@(print_str)
        /*00bc*/ 	.word	0x00000008


	//----- nvinfo : EIATTR_REGCOUNT
	.align		4
.L_44:
        /*00c0*/ 	.byte	0x04, 0x2f
        /*00c2*/ 	.short	(.L_46 - .L_45)
	.align		4
.L_45:
        /*00c4*/ 	.word	index@(generate_image)
        /*00c8*/ 	.word	0x0000000a


	//----- nvinfo : EIATTR_FRAME_SIZE
	.align		4
.L_46:
        /*00cc*/ 	.byte	0x04, 0x11
        /*00ce*/ 	.short	(.L_48 - .L_47)
	.align		4
.L_47:
        /*00d0*/ 	.word	index@(generate_image)
        /*00d4*/ 	.word	0x00000000


	//----- nvinfo : EIATTR_REGCOUNT
	.align		4
.L_48:
        /*00d8*/ 	.byte	0x04, 0x2f
        /*00da*/ 	.short	(.L_50 - .L_49)
	.align		4
.L_49:
        /*00dc*/ 	.word	index@(draw_circle)
        /*00e0*/ 	.word	0x00000008


	//----- nvinfo : EIATTR_FRAME_SIZE
	.align		4
.L_50:
        /*00e4*/ 	.byte	0x04, 0x11
        /*00e6*/ 	.short	(.L_52 - .L_51)
	.align		4
.L_51:
        /*00e8*/ 	.word	index@(draw_circle)
        /*00ec*/ 	.word	0x00000000


	//----- nvinfo : EIATTR_REGCOUNT
	.align		4
.L_52:
        /*00f0*/ 	.byte	0x04, 0x2f
        /*00f2*/ 	.short	(.L_54 - .L_53)
	.align		4
.L_53:
        /*00f4*/ 	.word	index@(generate_rays_test)
        /*00f8*/ 	.word	0x00000018


	//----- nvinfo : EIATTR_FRAME_SIZE
	.align		4
.L_54:
        /*00fc*/ 	.byte	0x04, 0x11
        /*00fe*/ 	.short	(.L_56 - .L_55)
	.align		4
.L_55:
        /*0100*/ 	.word	index@(generate_rays_test)
        /*0104*/ 	.word	0x00000008


	//----- nvinfo : EIATTR_REGCOUNT
	.align		4
.L_56:
        /*0108*/ 	.byte	0x04, 0x2f
        /*010a*/ 	.short	(.L_58 - .L_57)
	.align		4
.L_57:
        /*010c*/ 	.word	index@(print_curand_state_size)
        /*0110*/ 	.word	0x00000018


	//----- nvinfo : EIATTR_FRAME_SIZE
	.align		4
.L_58:
        /*0114*/ 	.byte	0x04, 0x11
        /*0116*/ 	.short	(.L_60 - .L_59)
	.align		4
.L_59:
        /*0118*/ 	.word	index@(print_curand_state_size)
        /*011c*/ 	.word	0x00000008


	//----- nvinfo : EIATTR_MIN_STACK_SIZE
	.align		4
.L_60:
        /*0120*/ 	.byte	0x04, 0x12
        /*0122*/ 	.short	(.L_62 - .L_61)
	.align		4
.L_61:
        /*0124*/ 	.word	index@(print_curand_state_size)
        /*0128*/ 	.word	0x00000008


	//----- nvinfo : EIATTR_MIN_STACK_SIZE
	.align		4
.L_62:
        /*012c*/ 	.byte	0x04, 0x12
        /*012e*/ 	.short	(.L_64 - .L_63)
	.align		4
.L_63:
        /*0130*/ 	.word	index@(generate_rays_test)
        /*0134*/ 	.word	0x00000008


	//----- nvinfo : EIATTR_MIN_STACK_SIZE
	.align		4
.L_64:
        /*0138*/ 	.byte	0x04, 0x12
        /*013a*/ 	.short	(.L_66 - .L_65)
	.align		4
.L_65:
        /*013c*/ 	.word	index@(draw_circle)
        /*0140*/ 	.word	0x00000000


	//----- nvinfo : EIATTR_MIN_STACK_SIZE
	.align		4
.L_66:
        /*0144*/ 	.byte	0x04, 0x12
        /*0146*/ 	.short	(.L_68 - .L_67)
	.align		4
.L_67:
        /*0148*/ 	.word	index@(generate_image)
        /*014c*/ 	.word	0x00000000


	//----- nvinfo : EIATTR_MIN_STACK_SIZE
	.align		4
.L_68:
        /*0150*/ 	.byte	0x04, 0x12
        /*0152*/ 	.short	(.L_70 - .L_69)
	.align		4
.L_69:
        /*0154*/ 	.word	index@(print_str)
        /*0158*/ 	.word	0x00000008


	//----- nvinfo : EIATTR_MIN_STACK_SIZE
	.align		4
.L_70:
        /*015c*/ 	.byte	0x04, 0x12
        /*015e*/ 	.short	(.L_72 - .L_71)
	.align		4
.L_71:
        /*0160*/ 	.word	index@(raymarch)
        /*0164*/ 	.word	0x00000000


	//----- nvinfo : EIATTR_MIN_STACK_SIZE
	.align		4
.L_72:
        /*0168*/ 	.byte	0x04, 0x12
        /*016a*/ 	.short	(.L_74 - .L_73)
	.align		4
.L_73:
        /*016c*/ 	.word	index@(generate_rays)
        /*0170*/ 	.word	0x00000000


	//----- nvinfo : EIATTR_MIN_STACK_SIZE
	.align		4
.L_74:
        /*0174*/ 	.byte	0x04, 0x12
        /*0176*/ 	.short	(.L_76 - .L_75)
	.align		4
.L_75:
        /*0178*/ 	.word	index@(init_random_states)
        /*017c*/ 	.word	0x00000000


	//----- nvinfo : EIATTR_MIN_STACK_SIZE
	.align		4
.L_76:
        /*0180*/ 	.byte	0x04, 0x12
        /*0182*/ 	.short	(.L_78 - .L_77)
	.align		4
.L_77:
        /*0184*/ 	.word	index@(reset_accum)
        /*0188*/ 	.word	0x00000000
.L_78:


//--------------------- .nv.compat                --------------------------
	.section	.nv.compat,"",@"SHT_CUDA_COMPAT_INFO"
	.align	4
        /*0000*/ 	.byte	0x02, 0x09, 0x00, 0x00, 0x02, 0x02, 0x01, 0x00, 0x02, 0x05, 0x05, 0x00, 0x03, 0x07, 0x01, 0x01
        /*0010*/ 	.byte	0x02, 0x03, 0x00, 0x00, 0x02, 0x06, 0x01, 0x00, 0x04, 0x0b, 0x08, 0x00, 0x01, 0x00, 0x00, 0x00
        /*0020*/ 	.byte	0x00, 0x00, 0x00, 0x00


//--------------------- .nv.info.print_curand_state_size --------------------------
	.section	.nv.info.print_curand_state_size,"",@"SHT_CUDA_INFO"
	.sectionflags	@""
	.align	4


	//----- nvinfo : EIATTR_CUDA_API_VERSION
	.align		4
        /*0000*/ 	.byte	0x04, 0x37
        /*0002*/ 	.short	(.L_80 - .L_79)
.L_79:
        /*0004*/ 	.word	0x00000082


	//----- nvinfo : EIATTR_SPARSE_MMA_MASK
	.align		4
.L_80:
        /*0008*/ 	.byte	0x03, 0x50
        /*000a*/ 	.short	0x0000


	//----- nvinfo : EIATTR_MAXREG_COUNT
	.align		4
        /*000c*/ 	.byte	0x03, 0x1b
        /*000e*/ 	.short	0x00ff


	//----- nvinfo : EIATTR_EXTERNS
	.align		4
        /*0010*/ 	.byte	0x04, 0x0f
        /*0012*/ 	.short	(.L_82 - .L_81)


	//   ....[0]....
	.align		4
.L_81:
        /*0014*/ 	.word	index@(vprintf)


	//----- nvinfo : EIATTR_MERCURY_ISA_VERSION
	.align		4
.L_82:
        /*0018*/ 	.byte	0x03, 0x5f
        /*001a*/ 	.short	0x0101


	//----- nvinfo : EIATTR_VRC_CTA_INIT_COUNT
	.align		4
        /*001c*/ 	.byte	0x02, 0x4a
	.zero		1
	.zero		1


	//----- nvinfo : EIATTR_SYSCALL_OFFSETS
	.align		4
        /*0020*/ 	.byte	0x04, 0x46
        /*0022*/ 	.short	(.L_84 - .L_83)


	//   ....[0]....
.L_83:
        /*0024*/ 	.word	0x000000f0


	//----- nvinfo : EIATTR_EXIT_INSTR_OFFSETS
	.align		4
.L_84:
        /*0028*/ 	.byte	0x04, 0x1c
        /*002a*/ 	.short	(.L_86 - .L_85)


	//   ....[0]....
.L_85:
        /*002c*/ 	.word	0x00000100


	//----- nvinfo : EIATTR_SW_WAR
	.align		4
.L_86:
        /*0030*/ 	.byte	0x04, 0x36
        /*0032*/ 	.short	(.L_88 - .L_87)
.L_87:
        /*0034*/ 	.word	0x00000008
.L_88:


//--------------------- .nv.info.generate_rays_test --------------------------
	.section	.nv.info.generate_rays_test,"",@"SHT_CUDA_INFO"
	.sectionflags	@""
	.align	4


	//----- nvinfo : EIATTR_CUDA_API_VERSION
	.align		4
        /*0000*/ 	.byte	0x04, 0x37
        /*0002*/ 	.short	(.L_90 - .L_89)
.L_89:
        /*0004*/ 	.word	0x00000082


	//----- nvinfo : EIATTR_KPARAM_INFO
	.align		4
.L_90:
        /*0008*/ 	.byte	0x04, 0x17
        /*000a*/ 	.short	(.L_92 - .L_91)
.L_91:
        /*000c*/ 	.word	0x00000000
        /*0010*/ 	.short	0x0001
        /*0012*/ 	.short	0x0004
        /*0014*/ 	.byte	0x00, 0xf0, 0x11, 0x00


	//----- nvinfo : EIATTR_KPARAM_INFO
	.align		4
.L_92:
        /*0018*/ 	.byte	0x04, 0x17
        /*001a*/ 	.short	(.L_94 - .L_93)
.L_93:
        /*001c*/ 	.word	0x00000000
        /*0020*/ 	.short	0x0000
        /*0022*/ 	.short	0x0000
        /*0024*/ 	.byte	0x00, 0xf0, 0x11, 0x00


	//----- nvinfo : EIATTR_SPARSE_MMA_MASK
	.align		4
.L_94:
        /*0028*/ 	.byte	0x03, 0x50
        /*002a*/ 	.short	0x0000


	//----- nvinfo : EIATTR_MAXREG_COUNT
	.align		4
        /*002c*/ 	.byte	0x03, 0x1b
        /*002e*/ 	.short	0x00ff


	//----- nvinfo : EIATTR_EXTERNS
	.align		4
        /*0030*/ 	.byte	0x04, 0x0f
        /*0032*/ 	.short	(.L_96 - .L_95)


	//   ....[0]....
	.align		4
.L_95:
        /*0034*/ 	.word	index@(vprintf)


	//----- nvinfo : EIATTR_MERCURY_ISA_VERSION
	.align		4
.L_96:
        /*0038*/ 	.byte	0x03, 0x5f
        /*003a*/ 	.short	0x0101


	//----- nvinfo : EIATTR_VRC_CTA_INIT_COUNT
	.align		4
        /*003c*/ 	.byte	0x02, 0x4a
	.zero		1
	.zero		1


	//----- nvinfo : EIATTR_SYSCALL_OFFSETS
	.align		4
        /*0040*/ 	.byte	0x04, 0x46
        /*0042*/ 	.short	(.L_98 - .L_97)


	//   ....[0]....
.L_97:
        /*0044*/ 	.word	0x000001f0


	//----- nvinfo : EIATTR_EXIT_INSTR_OFFSETS
	.align		4
.L_98:
        /*0048*/ 	.byte	0x04, 0x1c
        /*004a*/ 	.short	(.L_100 - .L_99)


	//   ....[0]....
.L_99:
        /*004c*/ 	.word	0x00000110


	//   ....[1]....
        /*0050*/ 	.word	0x00000170


	//   ....[2]....
        /*0054*/ 	.word	0x00000200


	//----- nvinfo : EIATTR_CRS_STACK_SIZE
	.align		4
.L_100:
        /*0058*/ 	.byte	0x04, 0x1e
        /*005a*/ 	.short	(.L_102 - .L_101)
.L_101:
        /*005c*/ 	.word	0x00000000


	//----- nvinfo : EIATTR_CBANK_PARAM_SIZE
	.align		4
.L_102:
        /*0060*/ 	.byte	0x03, 0x19
        /*0062*/ 	.short	0x0008


	//----- nvinfo : EIATTR_PARAM_CBANK
	.align		4
        /*0064*/ 	.byte	0x04, 0x0a
        /*0066*/ 	.short	(.L_104 - .L_103)
	.align		4
.L_103:
        /*0068*/ 	.word	index@(.nv.constant0.generate_rays_test)
        /*006c*/ 	.short	0x0380
        /*006e*/ 	.short	0x0008


	//----- nvinfo : EIATTR_SW_WAR
	.align		4
.L_104:
        /*0070*/ 	.byte	0x04, 0x36
        /*0072*/ 	.short	(.L_106 - .L_105)
.L_105:
        /*0074*/ 	.word	0x00000008
.L_106:


//--------------------- .nv.info.draw_circle      --------------------------
	.section	.nv.info.draw_circle,"",@"SHT_CUDA_INFO"
	.sectionflags	@""
	.align	4


	//----- nvinfo : EIATTR_CUDA_API_VERSION
	.align		4
        /*0000*/ 	.byte	0x04, 0x37
        /*0002*/ 	.short	(.L_108 - .L_107)
.L_107:
        /*0004*/ 	.word	0x00000082


	//----- nvinfo : EIATTR_KPARAM_INFO
	.align		4
.L_108:
        /*0008*/ 	.byte	0x04, 0x17
        /*000a*/ 	.short	(.L_110 - .L_109)
.L_109:
        /*000c*/ 	.word	0x00000000
        /*0010*/ 	.short	0x0004
        /*0012*/ 	.short	0x0010
        /*0014*/ 	.byte	0x00, 0xf5, 0x21, 0x00


	//----- nvinfo : EIATTR_KPARAM_INFO
	.align		4
.L_110:
        /*0018*/ 	.byte	0x04, 0x17
        /*001a*/ 	.short	(.L_112 - .L_111)
.L_111:
        /*001c*/ 	.word	0x00000000
        /*0020*/ 	.short	0x0003
        /*0022*/ 	.short	0x000c
        /*0024*/ 	.byte	0x00, 0xf0, 0x11, 0x00


	//----- nvinfo : EIATTR_KPARAM_INFO
	.align		4
.L_112:
        /*0028*/ 	.byte	0x04, 0x17
        /*002a*/ 	.short	(.L_114 - .L_113)
.L_113:
        /*002c*/ 	.word	0x00000000
        /*0030*/ 	.short	0x0002
        /*0032*/ 	.short	0x0008
        /*0034*/ 	.byte	0x00, 0xf0, 0x11, 0x00


	//----- nvinfo : EIATTR_KPARAM_INFO
	.align		4
.L_114:
        /*0038*/ 	.byte	0x04, 0x17
        /*003a*/ 	.short	(.L_116 - .L_115)
.L_115:
        /*003c*/ 	.word	0x00000000
        /*0040*/ 	.short	0x0001
        /*0042*/ 	.short	0x0004
        /*0044*/ 	.byte	0x00, 0xf0, 0x11, 0x00


	//----- nvinfo : EIATTR_KPARAM_INFO
	.align		4
.L_116:
        /*0048*/ 	.byte	0x04, 0x17
        /*004a*/ 	.short	(.L_118 - .L_117)
.L_117:
        /*004c*/ 	.word	0x00000000
        /*0050*/ 	.short	0x0000
        /*0052*/ 	.short	0x0000
        /*0054*/ 	.byte	0x00, 0xf0, 0x11, 0x00


	//----- nvinfo : EIATTR_SPARSE_MMA_MASK
	.align		4
.L_118:
        /*0058*/ 	.byte	0x03, 0x50
        /*005a*/ 	.short	0x0000


	//----- nvinfo : EIATTR_MAXREG_COUNT
	.align		4
        /*005c*/ 	.byte	0x03, 0x1b
        /*005e*/ 	.short	0x00ff


	//----- nvinfo : EIATTR_MERCURY_ISA_VERSION
	.align		4
        /*0060*/ 	.byte	0x03, 0x5f
        /*0062*/ 	.short	0x0101


	//----- nvinfo : EIATTR_VRC_CTA_INIT_COUNT
	.align		4
        /*0064*/ 	.byte	0x02, 0x4a
	.zero		1
	.zero		1


	//----- nvinfo : EIATTR_EXIT_INSTR_OFFSETS
	.align		4
        /*0068*/ 	.byte	0x04, 0x1c
        /*006a*/ 	.short	(.L_120 - .L_119)


	//   ....[0]....
.L_119:
        /*006c*/ 	.word	0x000000c0


	//   ....[1]....
        /*0070*/ 	.word	0x00000160


	//   ....[2]....
        /*0074*/ 	.word	0x00000210


	//----- nvinfo : EIATTR_CBANK_PARAM_SIZE
	.align		4
.L_120:
        /*0078*/ 	.byte	0x03, 0x19
        /*007a*/ 	.short	0x0018


	//----- nvinfo : EIATTR_PARAM_CBANK
	.align		4
        /*007c*/ 	.byte	0x04, 0x0a
        /*007e*/ 	.short	(.L_122 - .L_121)
	.align		4
.L_121:
        /*0080*/ 	.word	index@(.nv.constant0.draw_circle)
        /*0084*/ 	.short	0x0380
        /*0086*/ 	.short	0x0018


	//----- nvinfo : EIATTR_SW_WAR
	.align		4
.L_122:
        /*0088*/ 	.byte	0x04, 0x36
        /*008a*/ 	.short	(.L_124 - .L_123)
.L_123:
        /*008c*/ 	.word	0x00000008
.L_124:


//--------------------- .nv.info.generate_image   --------------------------
	.section	.nv.info.generate_image,"",@"SHT_CUDA_INFO"
	.sectionflags	@""
	.align	4


	//----- nvinfo : EIATTR_CUDA_API_VERSION
	.align		4
        /*0000*/ 	.byte	0x04, 0x37
        /*0002*/ 	.short	(.L_126 - .L_125)
.L_125:
        /*0004*/ 	.word	0x00000082


	//----- nvinfo : EIATTR_KPARAM_INFO
	.align		4
.L_126:
        /*0008*/ 	.byte	0x04, 0x17
        /*000a*/ 	.short	(.L_128 - .L_127)
.L_127:
        /*000c*/ 	.word	0x00000000
        /*0010*/ 	.short	0x0002
        /*0012*/ 	.short	0x0008
        /*0014*/ 	.byte	0x00, 0xf5, 0x21, 0x00


	//----- nvinfo : EIATTR_KPARAM_INFO
	.align		4
.L_128:
        /*0018*/ 	.byte	0x04, 0x17
        /*001a*/ 	.short	(.L_130 - .L_129)
.L_129:
        /*001c*/ 	.word	0x00000000
        /*0020*/ 	.short	0x0001
        /*0022*/ 	.short	0x0004
        /*0024*/ 	.byte	0x00, 0xf0, 0x11, 0x00


	//----- nvinfo : EIATTR_KPARAM_INFO
	.align		4
.L_130:
        /*0028*/ 	.byte	0x04, 0x17
        /*002a*/ 	.short	(.L_132 - .L_131)
.L_131:
        /*002c*/ 	.word	0x00000000
        /*0030*/ 	.short	0x0000
        /*0032*/ 	.short	0x0000
        /*0034*/ 	.byte	0x00, 0xf0, 0x11, 0x00


	//----- nvinfo : EIATTR_SPARSE_MMA_MASK
	.align		4
.L_132:
        /*0038*/ 	.byte	0x03, 0x50
        /*003a*/ 	.short	0x0000


	//----- nvinfo : EIATTR_MAXREG_COUNT
	.align		4
        /*003c*/ 	.byte	0x03, 0x1b
        /*003e*/ 	.short	0x00ff


	//----- nvinfo : EIATTR_MERCURY_ISA_VERSION
	.align		4
        /*0040*/ 	.byte	0x03, 0x5f
        /*0042*/ 	.short	0x0101


	//----- nvinfo : EIATTR_VRC_CTA_INIT_COUNT
	.align		4
        /*0044*/ 	.byte	0x02, 0x4a
	.zero		1
	.zero		1


	//----- nvinfo : EIATTR_EXIT_INSTR_OFFSETS
	.align		4
        /*0048*/ 	.byte	0x04, 0x1c
        /*004a*/ 	.short	(.L_134 - .L_133)


	//   ....[0]....
.L_133:
        /*004c*/ 	.word	0x000000c0


	//   ....[1]....
        /*0050*/ 	.word	0x00000170


	//----- nvinfo : EIATTR_CBANK_PARAM_SIZE
	.align		4
.L_134:
        /*0054*/ 	.byte	0x03, 0x19
        /*0056*/ 	.short	0x0010


	//----- nvinfo : EIATTR_PARAM_CBANK
	.align		4
        /*0058*/ 	.byte	0x04, 0x0a
        /*005a*/ 	.short	(.L_136 - .L_135)
	.align		4
.L_135:
        /*005c*/ 	.word	index@(.nv.constant0.generate_image)
        /*0060*/ 	.short	0x0380
        /*0062*/ 	.short	0x0010


	//----- nvinfo : EIATTR_SW_WAR
	.align		4
.L_136:
        /*0064*/ 	.byte	0x04, 0x36
        /*0066*/ 	.short	(.L_138 - .L_137)
.L_137:
        /*0068*/ 	.word	0x00000008
.L_138:


//--------------------- .nv.info.print_str        --------------------------
	.section	.nv.info.print_str,"",@"SHT_CUDA_INFO"
	.sectionflags	@""
	.align	4


	//----- nvinfo : EIATTR_CUDA_API_VERSION
	.align		4
        /*0000*/ 	.byte	0x04, 0x37
        /*0002*/ 	.short	(.L_140 - .L_139)
.L_139:
        /*0004*/ 	.word	0x00000082


	//----- nvinfo : EIATTR_KPARAM_INFO
	.align		4
.L_140:
        /*0008*/ 	.byte	0x04, 0x17
        /*000a*/ 	.short	(.L_142 - .L_141)
.L_141:
        /*000c*/ 	.word	0x00000000
        /*0010*/ 	.short	0x0000
        /*0012*/ 	.short	0x0000
        /*0014*/ 	.byte	0x00, 0xf5, 0x21, 0x00


	//----- nvinfo : EIATTR_SPARSE_MMA_MASK
	.align		4
.L_142:
        /*0018*/ 	.byte	0x03, 0x50
        /*001a*/ 	.short	0x0000


	//----- nvinfo : EIATTR_MAXREG_COUNT
	.align		4
        /*001c*/ 	.byte	0x03, 0x1b
        /*001e*/ 	.short	0x00ff


	//----- nvinfo : EIATTR_EXTERNS
	.align		4
        /*0020*/ 	.byte	0x04, 0x0f
        /*0022*/ 	.short	(.L_144 - .L_143)


	//   ....[0]....
	.align		4
.L_143:
        /*0024*/ 	.word	index@(vprintf)


	//----- nvinfo : EIATTR_MERCURY_ISA_VERSION
	.align		4
.L_144:
        /*0028*/ 	.byte	0x03, 0x5f
        /*002a*/ 	.short	0x0101


	//----- nvinfo : EIATTR_VRC_CTA_INIT_COUNT
	.align		4
        /*002c*/ 	.byte	0x02, 0x4a
	.zero		1
	.zero		1


	//----- nvinfo : EIATTR_SYSCALL_OFFSETS
	.align		4
        /*0030*/ 	.byte	0x04, 0x46
        /*0032*/ 	.short	(.L_146 - .L_145)


	//   ....[0]....
.L_145:
        /*0034*/ 	.word	0x000000e0


	//----- nvinfo : EIATTR_EXIT_INSTR_OFFSETS
	.align		4
.L_146:
        /*0038*/ 	.byte	0x04, 0x1c
        /*003a*/ 	.short	(.L_148 - .L_147)


	//   ....[0]....
.L_147:
        /*003c*/ 	.word	0x000000f0


	//----- nvinfo : EIATTR_CBANK_PARAM_SIZE
	.align		4
.L_148:
        /*0040*/ 	.byte	0x03, 0x19
        /*0042*/ 	.short	0x0008


	//----- nvinfo : EIATTR_PARAM_CBANK
	.align		4
        /*0044*/ 	.byte	0x04, 0x0a
        /*0046*/ 	.short	(.L_150 - .L_149)
	.align		4
.L_149:
        /*0048*/ 	.word	index@(.nv.constant0.print_str)
        /*004c*/ 	.short	0x0380
        /*004e*/ 	.short	0x0008


	//----- nvinfo : EIATTR_SW_WAR
	.align		4
.L_150:
        /*0050*/ 	.byte	0x04, 0x36
        /*0052*/ 	.short	(.L_152 - .L_151)
.L_151:
        /*0054*/ 	.word	0x00000008
.L_152:


//--------------------- .nv.info.raymarch         --------------------------
	.section	.nv.info.raymarch,"",@"SHT_CUDA_INFO"
	.sectionflags	@""
	.align	4


	//----- nvinfo : EIATTR_CUDA_API_VERSION
	.align		4
        /*0000*/ 	.byte	0x04, 0x37
        /*0002*/ 	.short	(.L_154 - .L_153)
.L_153:
        /*0004*/ 	.word	0x00000082


	//----- nvinfo : EIATTR_KPARAM_INFO
	.align		4
.L_154:
        /*0008*/ 	.byte	0x04, 0x17
        /*000a*/ 	.short	(.L_156 - .L_155)
.L_155:
        /*000c*/ 	.word	0x00000000
        /*0010*/ 	.short	0x0006
        /*0012*/ 	.short	0x0028
        /*0014*/ 	.byte	0x00, 0xf5, 0x21, 0x00


	//----- nvinfo : EIATTR_KPARAM_INFO
	.align		4
.L_156:
        /*0018*/ 	.byte	0x04, 0x17
        /*001a*/ 	.short	(.L_158 - .L_157)
.L_157:
        /*001c*/ 	.word	0x00000000
        /*0020*/ 	.short	0x0005
        /*0022*/ 	.short	0x0020
        /*0024*/ 	.byte	0x00, 0xf0, 0x11, 0x00


	//----- nvinfo : EIATTR_KPARAM_INFO
	.align		4
.L_158:
        /*0028*/ 	.byte	0x04, 0x17
        /*002a*/ 	.short	(.L_160 - .L_159)
.L_159:
        /*002c*/ 	.word	0x00000000
        /*0030*/ 	.short	0x0004
        /*0032*/ 	.short	0x0018
        /*0034*/ 	.byte	0x00, 0xf5, 0x21, 0x00


	//----- nvinfo : EIATTR_KPARAM_INFO
	.align		4
.L_160:
        /*0038*/ 	.byte	0x04, 0x17
        /*003a*/ 	.short	(.L_162 - .L_161)
.L_161:
        /*003c*/ 	.word	0x00000000
        /*0040*/ 	.short	0x0003
        /*0042*/ 	.short	0x0010
        /*0044*/ 	.byte	0x00, 0xf5, 0x21, 0x00


	//----- nvinfo : EIATTR_KPARAM_INFO
	.align		4
.L_162:
        /*0048*/ 	.byte	0x04, 0x17
        /*004a*/ 	.short	(.L_164 - .L_163)
.L_163:
        /*004c*/ 	.word	0x00000000
        /*0050*/ 	.short	0x0002
        /*0052*/ 	.short	0x0008
        /*0054*/ 	.byte	0x00, 0xf5, 0x21, 0x00


	//----- nvinfo : EIATTR_KPARAM_INFO
	.align		4
.L_164:
        /*0058*/ 	.byte	0x04, 0x17
        /*005a*/ 	.short	(.L_166 - .L_165)
.L_165:
        /*005c*/ 	.word	0x00000000
        /*0060*/ 	.short	0x0001
        /*0062*/ 	.short	0x0004
        /*0064*/ 	.byte	0x00, 0xf0, 0x11, 0x00


	//----- nvinfo : EIATTR_KPARAM_INFO
	.align		4
.L_166:
        /*0068*/ 	.byte	0x04, 0x17
        /*006a*/ 	.short	(.L_168 - .L_167)
.L_167:
        /*006c*/ 	.word	0x00000000
        /*0070*/ 	.short	0x0000
        /*0072*/ 	.short	0x0000
        /*0074*/ 	.byte	0x00, 0xf0, 0x11, 0x00


	//----- nvinfo : EIATTR_SPARSE_MMA_MASK
	.align		4
.L_168:
        /*0078*/ 	.byte	0x03, 0x50
        /*007a*/ 	.short	0x0000


	//----- nvinfo : EIATTR_MAXREG_COUNT
	.align		4
        /*007c*/ 	.byte	0x03, 0x1b
        /*007e*/ 	.short	0x00ff


	//----- nvinfo : EIATTR_EXTERNS
	.align		4
        /*0080*/ 	.byte	0x04, 0x0f
        /*0082*/ 	.short	(.L_170 - .L_169)


	//   ....[0]....
	.align		4
.L_169:
        /*0084*/ 	.word	index@(vprintf)


	//----- nvinfo : EIATTR_MERCURY_ISA_VERSION
	.align		4
.L_170:
        /*0088*/ 	.byte	0x03, 0x5f
        /*008a*/ 	.short	0x0101


	//----- nvinfo : EIATTR_VRC_CTA_INIT_COUNT
	.align		4
        /*008c*/ 	.byte	0x02, 0x4a
	.zero		1
	.zero		1


	//----- nvinfo : EIATTR_SYSCALL_OFFSETS
	.align		4
        /*0090*/ 	.byte	0x04, 0x46
        /*0092*/ 	.short	(.L_172 - .L_171)


	//   ....[0]....
.L_171:
        /*0094*/ 	.word	0x00000610


	//----- nvinfo : EIATTR_EXIT_INSTR_OFFSETS
	.align		4
.L_172:
        /*0098*/ 	.byte	0x04, 0x1c
        /*009a*/ 	.short	(.L_174 - .L_173)


	//   ....[0]....
.L_173:
        /*009c*/ 	.word	0x000000d0


	//   ....[1]....
        /*00a0*/ 	.word	0x000059f0


	//----- nvinfo : EIATTR_CRS_STACK_SIZE
	.align		4
.L_174:
        /*00a4*/ 	.byte	0x04, 0x1e
        /*00a6*/ 	.short	(.L_176 - .L_175)
.L_175:
        /*00a8*/ 	.word	0x00000000


	//----- nvinfo : EIATTR_CBANK_PARAM_SIZE
	.align		4
.L_176:
        /*00ac*/ 	.byte	0x03, 0x19
        /*00ae*/ 	.short	0x0030


	//----- nvinfo : EIATTR_PARAM_CBANK
	.align		4
        /*00b0*/ 	.byte	0x04, 0x0a
        /*00b2*/ 	.short	(.L_178 - .L_177)
	.align		4
.L_177:
        /*00b4*/ 	.word	index@(.nv.constant0.raymarch)
        /*00b8*/ 	.short	0x0380
        /*00ba*/ 	.short	0x0030


	//----- nvinfo : EIATTR_SW_WAR
	.align		4
.L_178:
        /*00bc*/ 	.byte	0x04, 0x36
        /*00be*/ 	.short	(.L_180 - .L_179)
.L_179:
        /*00c0*/ 	.word	0x00000008
.L_180:


//--------------------- .nv.info.generate_rays    --------------------------
	.section	.nv.info.generate_rays,"",@"SHT_CUDA_INFO"
	.sectionflags	@""
	.align	4


	//----- nvinfo : EIATTR_CUDA_API_VERSION
	.align		4
        /*0000*/ 	.byte	0x04, 0x37
        /*0002*/ 	.short	(.L_182 - .L_181)
.L_181:
        /*0004*/ 	.word	0x00000082


	//----- nvinfo : EIATTR_KPARAM_INFO
	.align		4
.L_182:
        /*0008*/ 	.byte	0x04, 0x17
        /*000a*/ 	.short	(.L_184 - .L_183)
.L_183:
        /*000c*/ 	.word	0x00000000
        /*0010*/ 	.short	0x0005
        /*0012*/ 	.short	0x0020
        /*0014*/ 	.byte	0x00, 0xf5, 0x21, 0x00


	//----- nvinfo : EIATTR_KPARAM_INFO
	.align		4
.L_184:
        /*0018*/ 	.byte	0x04, 0x17
        /*001a*/ 	.short	(.L_186 - .L_185)
.L_185:
        /*001c*/ 	.word	0x00000000
        /*0020*/ 	.short	0x0004
        /*0022*/ 	.short	0x0018
        /*0024*/ 	.byte	0x00, 0xf5, 0x21, 0x00


	//----- nvinfo : EIATTR_KPARAM_INFO
	.align		4
.L_186:
        /*0028*/ 	.byte	0x04, 0x17
        /*002a*/ 	.short	(.L_188 - .L_187)
.L_187:
        /*002c*/ 	.word	0x00000000
        /*0030*/ 	.short	0x0003
        /*0032*/ 	.short	0x0010
        /*0034*/ 	.byte	0x00, 0xf5, 0x21, 0x00


	//----- nvinfo : EIATTR_KPARAM_INFO
	.align		4
.L_188:
        /*0038*/ 	.byte	0x04, 0x17
        /*003a*/ 	.short	(.L_190 - .L_189)
.L_189:
        /*003c*/ 	.word	0x00000000
        /*0040*/ 	.short	0x0002
        /*0042*/ 	.short	0x0008
        /*0044*/ 	.byte	0x00, 0xf5, 0x21, 0x00


	//----- nvinfo : EIATTR_KPARAM_INFO
	.align		4
.L_190:
        /*0048*/ 	.byte	0x04, 0x17
        /*004a*/ 	.short	(.L_192 - .L_191)
.L_191:
        /*004c*/ 	.word	0x00000000
        /*0050*/ 	.short	0x0001
        /*0052*/ 	.short	0x0004
        /*0054*/ 	.byte	0x00, 0xf0, 0x11, 0x00


	//----- nvinfo : EIATTR_KPARAM_INFO
	.align		4
.L_192:
        /*0058*/ 	.byte	0x04, 0x17
        /*005a*/ 	.short	(.L_194 - .L_193)
.L_193:
        /*005c*/ 	.word	0x00000000
        /*0060*/ 	.short	0x0000
        /*0062*/ 	.short	0x0000
        /*0064*/ 	.byte	0x00, 0xf0, 0x11, 0x00


	//----- nvinfo : EIATTR_SPARSE_MMA_MASK
	.align		4
.L_194:
        /*0068*/ 	.byte	0x03, 0x50
        /*006a*/ 	.short	0x0000


	//----- nvinfo : EIATTR_MAXREG_COUNT
	.align		4
        /*006c*/ 	.byte	0x03, 0x1b
        /*006e*/ 	.short	0x00ff


	//----- nvinfo : EIATTR_MERCURY_ISA_VERSION
	.align		4
        /*0070*/ 	.byte	0x03, 0x5f
        /*0072*/ 	.short	0x0101


	//----- nvinfo : EIATTR_VRC_CTA_INIT_COUNT
	.align		4
        /*0074*/ 	.byte	0x02, 0x4a
	.zero		1
	.zero		1


	//----- nvinfo : EIATTR_EXIT_INSTR_OFFSETS
	.align		4
        /*0078*/ 	.byte	0x04, 0x1c
        /*007a*/ 	.short	(.L_196 - .L_195)


	//   ....[0]....
.L_195:
        /*007c*/ 	.word	0x000000c0


	//   ....[1]....
        /*0080*/ 	.word	0x000016e0


	//----- nvinfo : EIATTR_CRS_STACK_SIZE
	.align		4
.L_196:
        /*0084*/ 	.byte	0x04, 0x1e
        /*0086*/ 	.short	(.L_198 - .L_197)
.L_197:
        /*0088*/ 	.word	0x00000000


	//----- nvinfo : EIATTR_CBANK_PARAM_SIZE
	.align		4
.L_198:
        /*008c*/ 	.byte	0x03, 0x19
        /*008e*/ 	.short	0x0028


	//----- nvinfo : EIATTR_PARAM_CBANK
	.align		4
        /*0090*/ 	.byte	0x04, 0x0a
        /*0092*/ 	.short	(.L_200 - .L_199)
	.align		4
.L_199:
        /*0094*/ 	.word	index@(.nv.constant0.generate_rays)
        /*0098*/ 	.short	0x0380
        /*009a*/ 	.short	0x0028


	//----- nvinfo : EIATTR_SW_WAR
	.align		4
.L_200:
        /*009c*/ 	.byte	0x04, 0x36
        /*009e*/ 	.short	(.L_202 - .L_201)
.L_201:
        /*00a0*/ 	.word	0x00000008
.L_202:


//--------------------- .nv.info.init_random_states --------------------------
	.section	.nv.info.init_random_states,"",@"SHT_CUDA_INFO"
	.sectionflags	@""
	.align	4


	//----- nvinfo : EIATTR_CUDA_API_VERSION
	.align		4
        /*0000*/ 	.byte	0x04, 0x37
        /*0002*/ 	.short	(.L_204 - .L_203)
.L_203:
        /*0004*/ 	.word	0x00000082


	//----- nvinfo : EIATTR_KPARAM_INFO
	.align		4
.L_204:
        /*0008*/ 	.byte	0x04, 0x17
        /*000a*/ 	.short	(.L_206 - .L_205)
.L_205:
        /*000c*/ 	.word	0x00000000
        /*0010*/ 	.short	0x0003
        /*0012*/ 	.short	0x0010
        /*0014*/ 	.byte	0x00, 0xf0, 0x11, 0x00


	//----- nvinfo : EIATTR_KPARAM_INFO
	.align		4
.L_206:
        /*0018*/ 	.byte	0x04, 0x17
        /*001a*/ 	.short	(.L_208 - .L_207)
.L_207:
        /*001c*/ 	.word	0x00000000
        /*0020*/ 	.short	0x0002
        /*0022*/ 	.short	0x000c
        /*0024*/ 	.byte	0x00, 0xf0, 0x11, 0x00


	//----- nvinfo : EIATTR_KPARAM_INFO
	.align		4
.L_208:
        /*0028*/ 	.byte	0x04, 0x17
        /*002a*/ 	.short	(.L_210 - .L_209)
.L_209:
        /*002c*/ 	.word	0x00000000
        /*0030*/ 	.short	0x0001
        /*0032*/ 	.short	0x0008
        /*0034*/ 	.byte	0x00, 0xf0, 0x11, 0x00


	//----- nvinfo : EIATTR_KPARAM_INFO
	.align		4
.L_210:
        /*0038*/ 	.byte	0x04, 0x17
        /*003a*/ 	.short	(.L_212 - .L_211)
.L_211:
        /*003c*/ 	.word	0x00000000
        /*0040*/ 	.short	0x0000
        /*0042*/ 	.short	0x0000
        /*0044*/ 	.byte	0x00, 0xf5, 0x21, 0x00


	//----- nvinfo : EIATTR_SPARSE_MMA_MASK
	.align		4
.L_212:
        /*0048*/ 	.byte	0x03, 0x50
        /*004a*/ 	.short	0x0000


	//----- nvinfo : EIATTR_MAXREG_COUNT
	.align		4
        /*004c*/ 	.byte	0x03, 0x1b
        /*004e*/ 	.short	0x00ff


	//----- nvinfo : EIATTR_MERCURY_ISA_VERSION
	.align		4
        /*0050*/ 	.byte	0x03, 0x5f
        /*0052*/ 	.short	0x0101


	//----- nvinfo : EIATTR_VRC_CTA_INIT_COUNT
	.align		4
        /*0054*/ 	.byte	0x02, 0x4a
	.zero		1
	.zero		1


	//----- nvinfo : EIATTR_EXIT_INSTR_OFFSETS
	.align		4
        /*0058*/ 	.byte	0x04, 0x1c
        /*005a*/ 	.short	(.L_214 - .L_213)


	//   ....[0]....
.L_213:
        /*005c*/ 	.word	0x000000d0


	//   ....[1]....
        /*0060*/ 	.word	0x00000f40


	//----- nvinfo : EIATTR_CRS_STACK_SIZE
	.align		4
.L_214:
        /*0064*/ 	.byte	0x04, 0x1e
        /*0066*/ 	.short	(.L_216 - .L_215)
.L_215:
        /*0068*/ 	.word	0x00000000


	//----- nvinfo : EIATTR_CBANK_PARAM_SIZE
	.align		4
.L_216:
        /*006c*/ 	.byte	0x03, 0x19
        /*006e*/ 	.short	0x0014


	//----- nvinfo : EIATTR_PARAM_CBANK
	.align		4
        /*0070*/ 	.byte	0x04, 0x0a
        /*0072*/ 	.short	(.L_218 - .L_217)
	.align		4
.L_217:
        /*0074*/ 	.word	index@(.nv.constant0.init_random_states)
        /*0078*/ 	.short	0x0380
        /*007a*/ 	.short	0x0014


	//----- nvinfo : EIATTR_SW_WAR
	.align		4
.L_218:
        /*007c*/ 	.byte	0x04, 0x36
        /*007e*/ 	.short	(.L_220 - .L_219)
.L_219:
        /*0080*/ 	.word	0x00000008
.L_220:


//--------------------- .nv.info.reset_accum      --------------------------
	.section	.nv.info.reset_accum,"",@"SHT_CUDA_INFO"
	.sectionflags	@""
	.align	4


	//----- nvinfo : EIATTR_CUDA_API_VERSION
	.align		4
        /*0000*/ 	.byte	0x04, 0x37
        /*0002*/ 	.short	(.L_222 - .L_221)
.L_221:
        /*0004*/ 	.word	0x00000082


	//----- nvinfo : EIATTR_KPARAM_INFO
	.align		4
.L_222:
        /*0008*/ 	.byte	0x04, 0x17
        /*000a*/ 	.short	(.L_224 - .L_223)
.L_223:
        /*000c*/ 	.word	0x00000000
        /*0010*/ 	.short	0x0001
        /*0012*/ 	.short	0x0008
        /*0014*/ 	.byte	0x00, 0xf0, 0x11, 0x00


	//----- nvinfo : EIATTR_KPARAM_INFO
	.align		4
.L_224:
        /*0018*/ 	.byte	0x04, 0x17
        /*001a*/ 	.short	(.L_226 - .L_225)
.L_225:
        /*001c*/ 	.word	0x00000000
        /*0020*/ 	.short	0x0000
        /*0022*/ 	.short	0x0000
        /*0024*/ 	.byte	0x00, 0xf5, 0x21, 0x00


	//----- nvinfo : EIATTR_SPARSE_MMA_MASK
	.align		4
.L_226:
        /*0028*/ 	.byte	0x03, 0x50
        /*002a*/ 	.short	0x0000


	//----- nvinfo : EIATTR_MAXREG_COUNT
	.align		4
        /*002c*/ 	.byte	0x03, 0x1b
        /*002e*/ 	.short	0x00ff


	//----- nvinfo : EIATTR_MERCURY_ISA_VERSION
	.align		4
        /*0030*/ 	.byte	0x03, 0x5f
        /*0032*/ 	.short	0x0101


	//----- nvinfo : EIATTR_VRC_CTA_INIT_COUNT
	.align		4
        /*0034*/ 	.byte	0x02, 0x4a
	.zero		1
	.zero		1


	//----- nvinfo : EIATTR_EXIT_INSTR_OFFSETS
	.align		4
        /*0038*/ 	.byte	0x04, 0x1c
        /*003a*/ 	.short	(.L_228 - .L_227)


	//   ....[0]....
.L_227:
        /*003c*/ 	.word	0x00000070


	//   ....[1]....
        /*0040*/ 	.word	0x000000c0


	//----- nvinfo : EIATTR_CBANK_PARAM_SIZE
	.align		4
.L_228:
        /*0044*/ 	.byte	0x03, 0x19
        /*0046*/ 	.short	0x000c


	//----- nvinfo : EIATTR_PARAM_CBANK
	.align		4
        /*0048*/ 	.byte	0x04, 0x0a
        /*004a*/ 	.short	(.L_230 - .L_229)
	.align		4
.L_229:
        /*004c*/ 	.word	index@(.nv.constant0.reset_accum)
        /*0050*/ 	.short	0x0380
        /*0052*/ 	.short	0x000c


	//----- nvinfo : EIATTR_SW_WAR
	.align		4
.L_230:
        /*0054*/ 	.byte	0x04, 0x36
        /*0056*/ 	.short	(.L_232 - .L_231)
.L_231:
        /*0058*/ 	.word	0x00000008
.L_232:


//--------------------- .nv.callgraph             --------------------------
	.section	.nv.callgraph,"",@"SHT_CUDA_CALLGRAPH"
	.align	4
	.sectionentsize	8
	.align		4
        /*0000*/ 	.word	0x00000000
	.align		4
        /*0004*/ 	.word	0xffffffff
	.align		4
        /*0008*/ 	.word	index@(print_curand_state_size)
	.align		4
        /*000c*/ 	.word	index@(vprintf)
	.align		4
        /*0010*/ 	.word	index@(generate_rays_test)
	.align		4
        /*0014*/ 	.word	index@(vprintf)
	.align		4
        /*0018*/ 	.word	index@(print_str)
	.align		4
        /*001c*/ 	.word	index@(vprintf)
	.align		4
        /*0020*/ 	.word	index@(raymarch)
	.align		4
        /*0024*/ 	.word	index@(vprintf)
	.align		4
        /*0028*/ 	.word	0x00000000
	.align		4
        /*002c*/ 	.word	0xfffffffe
	.align		4
        /*0030*/ 	.word	0x00000000
	.align		4
        /*0034*/ 	.word	0xfffffffd
	.align		4
        /*0038*/ 	.word	0x00000000
	.align		4
        /*003c*/ 	.word	0xfffffffc


//--------------------- .nv.constant4             --------------------------
	.section	.nv.constant4,"a",@progbits
	.align	8
	.align		8
.nv.constant4:
        /*0000*/ 	.dword	vprintf
	.align		8
        /*0008*/ 	.dword	precalc_xorwow_matrix
	.align		8
        /*0010*/ 	.dword	precalc_xorwow_offset_matrix
	.align		8
        /*0018*/ 	.dword	mrg32k3aM1
	.align		8
        /*0020*/ 	.dword	mrg32k3aM2
	.align		8
        /*0028*/ 	.dword	mrg32k3aM1SubSeq
	.align		8
        /*0030*/ 	.dword	mrg32k3aM2SubSeq
	.align		8
        /*0038*/ 	.dword	mrg32k3aM1Seq
	.align		8
        /*0040*/ 	.dword	mrg32k3aM2Seq
	.align		8
        /*0048*/ 	.dword	$str
	.align		8
        /*0050*/ 	.dword	$str$1
	.align		8
        /*0058*/ 	.dword	$str$2
	.align		8
        /*0060*/ 	.dword	$str$3


//--------------------- .nv.constant3             --------------------------
	.section	.nv.constant3,"a",@progbits
	.align	8
.nv.constant3:
	.type		__cr_lgamma_table,@object
	.size		__cr_lgamma_table,(.L_8 - __cr_lgamma_table)
__cr_lgamma_table:
        /*0000*/ 	.byte	0x00, 0x00, 0x00, 0x00, 0x00, 0x00, 0x00, 0x00, 0x00, 0x00, 0x00, 0x00, 0x00, 0x00, 0x00, 0x00
        /*0010*/ 	.byte	0xef, 0x39, 0xfa, 0xfe, 0x42, 0x2e, 0xe6, 0x3f, 0x02, 0x20, 0x2a, 0xfa, 0x0b, 0xab, 0xfc, 0x3f
        /*0020*/ 	.byte	0xf9, 0x2c, 0x92, 0x7c, 0xa7, 0x6c, 0x09, 0x40, 0xc9, 0x79, 0x44, 0x3c, 0x64, 0x26, 0x13, 0x40
        /*0030*/ 	.byte	0xca, 0x01, 0xcf, 0x3a, 0x27, 0x51, 0x1a, 0x40, 0x30, 0xcc, 0x2d, 0xf3, 0xe1, 0x0c, 0x21, 0x40
        /*0040*/ 	.byte	0x0d, 0xb7, 0xfc, 0x82, 0x8e, 0x35, 0x25, 0x40
.L_8:


//--------------------- .text.print_curand_state_size --------------------------
	.section	.text.print_curand_state_size,"ax",@progbits
	.align	128
        .global         print_curand_state_size
        .type           print_curand_state_size,@function
        .size           print_curand_state_size,(.L_x_221 - print_curand_state_size)
        .other          print_curand_state_size,@"STO_CUDA_ENTRY STV_DEFAULT"
print_curand_state_size:
.text.print_curand_state_size:
[----:B------:R-:W0:Y:S01]  /*0000*/  LDC R1, c[0x0][0x37c] ;  /* 0x0000df00ff017b82 */ /* 0x000e220000000800 */
[----:B------:R-:W-:Y:S02]  /*0010*/  HFMA2 R9, -RZ, RZ, 0, 0 ;  /* 0x00000000ff097431 */ /* 0x000fe400000001ff */
[----:B0-----:R-:W-:Y:S01]  /*0020*/  VIADD R1, R1, 0xfffffff8 ;  /* 0xfffffff801017836 */ /* 0x001fe20000000000 */
[----:B------:R-:W-:Y:S01]  /*0030*/  MOV R0, 0x0 ;  /* 0x0000000000007802 */ /* 0x000fe20000000f00 */
[----:B------:R-:W-:Y:S01]  /*0040*/  IMAD.MOV.U32 R8, RZ, RZ, 0x30 ;  /* 0x00000030ff087424 */ /* 0x000fe200078e00ff */
[----:B------:R-:W0:Y:S02]  /*0050*/  LDCU UR4, c[0x0][0x2f8] ;  /* 0x00005f00ff0477ac */ /* 0x000e240008000800 */
[----:B------:R1:W2:Y:S02]  /*0060*/  LDC.64 R2, c[0x4][R0] ;  /* 0x0100000000027b82 */ /* 0x0002a40000000a00 */
[----:B------:R1:W-:Y:S01]  /*0070*/  STL.64 [R1], R8 ;  /* 0x0000000801007387 */ /* 0x0003e20000100a00 */
[----:B------:R-:W3:Y:S01]  /*0080*/  LDCU.64 UR6, c[0x4][0x60] ;  /* 0x01000c00ff0677ac */ /* 0x000ee20008000a00 */
[----:B------:R-:W4:Y:S01]  /*0090*/  LDCU UR5, c[0x0][0x2fc] ;  /* 0x00005f80ff0577ac */ /* 0x000f220008000800 */
[----:B0-----:R-:W-:Y:S01]  /*00a0*/  IADD3 R6, P0, PT, R1, UR4, RZ ;  /* 0x0000000401067c10 */ /* 0x001fe2000ff1e0ff */
[----:B---3--:R-:W-:Y:S01]  /*00b0*/  IMAD.U32 R4, RZ, RZ, UR6 ;  /* 0x00000006ff047e24 */ /* 0x008fe2000f8e00ff */
[----:B------:R-:W-:-:S03]  /*00c0*/  MOV R5, UR7 ;  /* 0x0000000700057c02 */ /* 0x000fc60008000f00 */
[----:B-1--4-:R-:W-:-:S08]  /*00d0*/  IMAD.X R7, RZ, RZ, UR5, P0 ;  /* 0x00000005ff077e24 */ /* 0x012fd000080e06ff */
[----:B------:R-:W-:-:S07]  /*00e0*/  LEPC R20, `(.L_x_0) ;  /* 0x000000001014794e */ /* 0x000fce0000000000 */
[----:B--2---:R-:W-:Y:S05]  /*00f0*/  CALL.ABS.NOINC R2 ;  /* 0x0000000002007343 */ /* 0x004fea0003c00000 */
.L_x_0:
[----:B------:R-:W-:Y:S05]  /*0100*/  EXIT ;  /* 0x000000000000794d */ /* 0x000fea0003800000 */
.L_x_1:
[----:B------:R-:W-:-:S00]  /*0110*/  BRA `(.L_x_1) ;  /* 0xfffffffc00fc7947 */ /* 0x000fc0000383ffff */
[----:B------:R-:W-:-:S00]  /*0120*/  NOP ;  /* 0x0000000000007918 */ /* 0x000fc00000000000 */
        /* <DEDUP_REMOVED lines=13> */
.L_x_221:


//--------------------- .text.generate_rays_test  --------------------------
	.section	.text.generate_rays_test,"ax",@progbits
	.align	128
        .global         generate_rays_test
        .type           generate_rays_test,@function
        .size           generate_rays_test,(.L_x_222 - generate_rays_test)
        .other          generate_rays_test,@"STO_CUDA_ENTRY STV_DEFAULT"
generate_rays_test:
.text.generate_rays_test:
[----:B------:R-:W0:Y:S01]  /*0000*/  LDC R1, c[0x0][0x37c] ;  /* 0x0000df00ff017b82 */ /* 0x000e220000000800 */
[----:B------:R-:W1:Y:S01]  /*0010*/  S2R R5, SR_TID.Y ;  /* 0x0000000000057919 */ /* 0x000e620000002200 */
[----:B------:R-:W2:Y:S06]  /*0020*/  LDCU UR5, c[0x0][0x2fc] ;  /* 0x00005f80ff0577ac */ /* 0x000eac0008000800 */
[----:B------:R-:W3:Y:S01]  /*0030*/  LDC R3, c[0x0][0x360] ;  /* 0x0000d800ff037b82 */ /* 0x000ee20000000800 */
[----:B0-----:R-:W-:Y:S01]  /*0040*/  VIADD R1, R1, 0xfffffff8 ;  /* 0xfffffff801017836 */ /* 0x001fe20000000000 */
[----:B------:R-:W3:Y:S01]  /*0050*/  S2R R2, SR_TID.X ;  /* 0x0000000000027919 */ /* 0x000ee20000002100 */
[----:B------:R-:W0:Y:S05]  /*0060*/  LDCU UR4, c[0x0][0x2f8] ;  /* 0x00005f00ff0477ac */ /* 0x000e2a0008000800 */
[----:B------:R-:W1:Y:S08]  /*0070*/  S2UR UR7, SR_CTAID.Y ;  /* 0x00000000000779c3 */ /* 0x000e700000002600 */
[----:B------:R-:W1:Y:S01]  /*0080*/  LDC R0, c[0x0][0x364] ;  /* 0x0000d900ff007b82 */ /* 0x000e620000000800 */
[----:B0-----:R-:W-:-:S07]  /*0090*/  IADD3 R6, P1, PT, R1, UR4, RZ ;  /* 0x0000000401067c10 */ /* 0x001fce000ff3e0ff */
[----:B------:R-:W3:Y:S01]  /*00a0*/  S2UR UR6, SR_CTAID.X ;  /* 0x00000000000679c3 */ /* 0x000ee20000002500 */
[----:B--2---:R-:W-:-:S07]  /*00b0*/  IMAD.X R7, RZ, RZ, UR5, P1 ;  /* 0x00000005ff077e24 */ /* 0x004fce00088e06ff */
[----:B------:R-:W0:Y:S01]  /*00c0*/  LDC.64 R8, c[0x0][0x380] ;  /* 0x0000e000ff087b82 */ /* 0x000e220000000a00 */
[----:B-1----:R-:W-:Y:S02]  /*00d0*/  IMAD R0, R0, UR7, R5 ;  /* 0x0000000700007c24 */ /* 0x002fe4000f8e0205 */
[----:B---3--:R-:W-:-:S03]  /*00e0*/  IMAD R3, R3, UR6, R2 ;  /* 0x0000000603037c24 */ /* 0x008fc6000f8e0202 */
[----:B0-----:R-:W-:-:S04]  /*00f0*/  ISETP.GE.AND P0, PT, R0, R9, PT ;  /* 0x000000090000720c */ /* 0x001fc80003f06270 */
[----:B------:R-:W-:-:S13]  /*0100*/  ISETP.GE.OR P0, PT, R3, R8, P0 ;  /* 0x000000080300720c */ /* 0x000fda0000706670 */
[----:B------:R-:W-:Y:S05]  /*0110*/  @P0 EXIT ;  /* 0x000000000000094d */ /* 0x000fea0003800000 */
[-C--:B------:R-:W-:Y:S01]  /*0120*/  IMAD R2, R9, R8.reuse, RZ ;  /* 0x0000000809027224 */ /* 0x080fe200078e02ff */
[----:B------:R-:W-:Y:S01]  /*0130*/  IADD3 R3, PT, PT, -R3, RZ, RZ ;  /* 0x000000ff03037210 */ /* 0x000fe20007ffe1ff */
[----:B------:R-:W-:-:S03]  /*0140*/  IMAD R0, R0, R8, RZ ;  /* 0x0000000800007224 */ /* 0x000fc600078e02ff */
[----:B------:R-:W-:-:S04]  /*0150*/  ISETP.GE.AND P0, PT, R2, 0x1, PT ;  /* 0x000000010200780c */ /* 0x000fc80003f06270 */
[----:B------:R-:W-:-:S13]  /*0160*/  ISETP.NE.OR P0, PT, R0, R3, !P0 ;  /* 0x000000030000720c */ /* 0x000fda0004705670 */
[----:B------:R-:W-:Y:S05]  /*0170*/  @P0 EXIT ;  /* 0x000000000000094d */ /* 0x000fea0003800000 */
[----:B------:R-:W-:Y:S01]  /*0180*/  MOV R0, 0x0 ;  /* 0x0000000000007802 */ /* 0x000fe20000000f00 */
[----:B------:R0:W-:Y:S01]  /*0190*/  STL.64 [R1], R8 ;  /* 0x0000000801007387 */ /* 0x0001e20000100a00 */
[----:B------:R-:W1:Y:S02]  /*01a0*/  LDCU.64 UR4, c[0x4][0x58] ;  /* 0x01000b00ff0477ac */ /* 0x000e640008000a00 */
[----:B------:R0:W2:Y:S01]  /*01b0*/  LDC.64 R2, c[0x4][R0] ;  /* 0x0100000000027b82 */ /* 0x0000a20000000a00 */
[----:B-1----:R-:W-:Y:S01]  /*01c0*/  IMAD.U32 R4, RZ, RZ, UR4 ;  /* 0x00000004ff047e24 */ /* 0x002fe2000f8e00ff */
[----:B0-----:R-:W-:-:S07]  /*01d0*/  MOV R5, UR5 ;  /* 0x0000000500057c02 */ /* 0x001fce0008000f00 */
[----:B------:R-:W-:-:S07]  /*01e0*/  LEPC R20, `(.L_x_2) ;  /* 0x000000001014794e */ /* 0x000fce0000000000 */
[----:B--2---:R-:W-:Y:S05]  /*01f0*/  CALL.ABS.NOINC R2 ;  /* 0x0000000002007343 */ /* 0x004fea0003c00000 */
.L_x_2:
[----:B------:R-:W-:Y:S05]  /*0200*/  EXIT ;  /* 0x000000000000794d */ /* 0x000fea0003800000 */
.L_x_3:
        /* <DEDUP_REMOVED lines=15> */
.L_x_222:


//--------------------- .text.draw_circle         --------------------------
	.section	.text.draw_circle,"ax",@progbits
	.align	128
        .global         draw_circle
        .type           draw_circle,@function
        .size           draw_circle,(.L_x_223 - draw_circle)
        .other          draw_circle,@"STO_CUDA_ENTRY STV_DEFAULT"
draw_circle:
.text.draw_circle:
[----:B------:R-:W-:Y:S01]  /*0000*/  LDC R1, c[0x0][0x37c] ;  /* 0x0000df00ff017b82 */ /* 0x000fe20000000800 */
[----:B------:R-:W0:Y:S07]  /*0010*/  S2R R2, SR_TID.Y ;  /* 0x0000000000027919 */ /* 0x000e2e0000002200 */
[----:B------:R-:W1:Y:S01]  /*0020*/  LDC R0, c[0x0][0x360] ;  /* 0x0000d800ff007b82 */ /* 0x000e620000000800 */
[----:B------:R-:W2:Y:S01]  /*0030*/  LDCU.64 UR6, c[0x0][0x380] ;  /* 0x00007000ff0677ac */ /* 0x000ea20008000a00 */
[----:B------:R-:W1:Y:S06]  /*0040*/  S2R R5, SR_TID.X ;  /* 0x0000000000057919 */ /* 0x000e6c0000002100 */
[----:B------:R-:W0:Y:S08]  /*0050*/  S2UR UR5, SR_CTAID.Y ;  /* 0x00000000000579c3 */ /* 0x000e300000002600 */
[----:B------:R-:W0:Y:S08]  /*0060*/  LDC R3, c[0x0][0x364] ;  /* 0x0000d900ff037b82 */ /* 0x000e300000000800 */
[----:B------:R-:W1:Y:S01]  /*0070*/  S2UR UR4, SR_CTAID.X ;  /* 0x00000000000479c3 */ /* 0x000e620000002500 */
[----:B0-----:R-:W-:-:S05]  /*0080*/  IMAD R3, R3, UR5, R2 ;  /* 0x0000000503037c24 */ /* 0x001fca000f8e0202 */
[----:B--2---:R-:W-:Y:S01]  /*0090*/  ISETP.GE.AND P0, PT, R3, UR7, PT ;  /* 0x0000000703007c0c */ /* 0x004fe2000bf06270 */
[----:B-1----:R-:W-:-:S05]  /*00a0*/  IMAD R0, R0, UR4, R5 ;  /* 0x0000000400007c24 */ /* 0x002fca000f8e0205 */
[----:B------:R-:W-:-:S13]  /*00b0*/  ISETP.GE.OR P0, PT, R0, UR6, P0 ;  /* 0x0000000600007c0c */ /* 0x000fda0008706670 */
[----:B------:R-:W-:Y:S05]  /*00c0*/  @P0 EXIT ;  /* 0x000000000000094d */ /* 0x000fea0003800000 */
[----:B------:R-:W0:Y:S01]  /*00d0*/  LDCU.64 UR4, c[0x0][0x388] ;  /* 0x00007100ff0477ac */ /* 0x000e220008000a00 */
[----:B------:R-:W-:Y:S02]  /*00e0*/  I2FP.F32.U32 R4, R3 ;  /* 0x0000000300047245 */ /* 0x000fe40000201000 */
[----:B------:R-:W-:Y:S01]  /*00f0*/  I2FP.F32.S32 R2, R0 ;  /* 0x0000000000027245 */ /* 0x000fe20000201400 */
[----:B------:R-:W-:Y:S02]  /*0100*/  IMAD R0, R3, UR6, R0 ;  /* 0x0000000603007c24 */ /* 0x000fe4000f8e0200 */
[----:B0-----:R-:W-:Y:S02]  /*0110*/  FADD R4, R4, -UR5 ;  /* 0x8000000504047e21 */ /* 0x001fe40008000000 */
[----:B------:R-:W-:Y:S02]  /*0120*/  FADD R2, R2, -UR4 ;  /* 0x8000000402027e21 */ /* 0x000fe40008000000 */
[----:B------:R-:W-:-:S04]  /*0130*/  FMUL R5, R4, R4 ;  /* 0x0000000404057220 */ /* 0x000fc80000400000 */
[----:B------:R-:W-:-:S05]  /*0140*/  FFMA R5, R2, R2, R5 ;  /* 0x0000000202057223 */ /* 0x000fca0000000005 */
[----:B------:R-:W-:-:S13]  /*0150*/  FSETP.GTU.AND P0, PT, R5, 400, PT ;  /* 0x43c800000500780b */ /* 0x000fda0003f0c000 */
[----:B------:R-:W-:Y:S05]  /*0160*/  @P0 EXIT ;  /* 0x000000000000094d */ /* 0x000fea0003800000 */
[----:B------:R-:W0:Y:S01]  /*0170*/  LDCU.64 UR6, c[0x0][0x390] ;  /* 0x00007200ff0677ac */ /* 0x000e220008000a00 */
[----:B------:R-:W-:Y:S02]  /*0180*/  IMAD R0, R0, 0x3, RZ ;  /* 0x0000000300007824 */ /* 0x000fe400078e02ff */
[----:B------:R-:W-:Y:S01]  /*0190*/  HFMA2 R4, -RZ, RZ, 0, 1.5199184417724609375e-05 ;  /* 0x000000ffff047431 */ /* 0x000fe200000001ff */
[----:B------:R-:W1:Y:S02]  /*01a0*/  LDCU.64 UR4, c[0x0][0x358] ;  /* 0x00006b00ff0477ac */ /* 0x000e640008000a00 */
[----:B0-----:R-:W-:-:S04]  /*01b0*/  IADD3 R2, P0, PT, R0, UR6, RZ ;  /* 0x0000000600027c10 */ /* 0x001fc8000ff1e0ff */
[----:B------:R-:W-:Y:S02]  /*01c0*/  LEA.HI.X.SX32 R3, R0, UR7, 0x1, P0 ;  /* 0x0000000700037c11 */ /* 0x000fe400080f0eff */
[----:B------:R-:W-:-:S03]  /*01d0*/  PRMT R0, R4, 0x7610, R0 ;  /* 0x0000761004007816 */ /* 0x000fc60000000000 */
[----:B-1----:R-:W-:Y:S04]  /*01e0*/  STG.E.U8 desc[UR4][R2.64+0x1], RZ ;  /* 0x000001ff02007986 */ /* 0x002fe8000c101104 */
[----:B------:R-:W-:Y:S04]  /*01f0*/  STG.E.U8 desc[UR4][R2.64], R0 ;  /* 0x0000000002007986 */ /* 0x000fe8000c101104 */
[----:B------:R-:W-:Y:S01]  /*0200*/  STG.E.U8 desc[UR4][R2.64+0x2], RZ ;  /* 0x000002ff02007986 */ /* 0x000fe2000c101104 */
[----:B------:R-:W-:Y:S05]  /*0210*/  EXIT ;  /* 0x000000000000794d */ /* 0x000fea0003800000 */
.L_x_4:
        /* <DEDUP_REMOVED lines=14> */
.L_x_223:


//--------------------- .text.generate_image      --------------------------
	.section	.text.generate_image,"ax",@progbits
	.align	128
        .global         generate_image
        .type           generate_image,@function
        .size           generate_image,(.L_x_224 - generate_image)
        .other          generate_image,@"STO_CUDA_ENTRY STV_DEFAULT"
generate_image:
.text.generate_image:
        /* <DEDUP_REMOVED lines=14> */
[----:B------:R-:W-:Y:S01]  /*00e0*/  IMAD R2, R0, UR6, R5 ;  /* 0x0000000600027c24 */ /* 0x000fe2000f8e0205 */
[----:B------:R-:W-:Y:S01]  /*00f0*/  IADD3 R7, PT, PT, R5, R0, RZ ;  /* 0x0000000005077210 */ /* 0x000fe20007ffe0ff */
[----:B------:R-:W1:Y:S02]  /*0100*/  LDCU.64 UR4, c[0x0][0x358] ;  /* 0x00006b00ff0477ac */ /* 0x000e640008000a00 */
[----:B------:R-:W-:-:S05]  /*0110*/  IMAD R3, R2, 0x3, RZ ;  /* 0x0000000302037824 */ /* 0x000fca00078e02ff */
[----:B0-----:R-:W-:-:S04]  /*0120*/  IADD3 R2, P0, PT, R3, UR8, RZ ;  /* 0x0000000803027c10 */ /* 0x001fc8000ff1e0ff */
[----:B------:R-:W-:-:S05]  /*0130*/  LEA.HI.X.SX32 R3, R3, UR9, 0x1, P0 ;  /* 0x0000000903037c11 */ /* 0x000fca00080f0eff */
[----:B-1----:R-:W-:Y:S04]  /*0140*/  STG.E.U8 desc[UR4][R2.64], R5 ;  /* 0x0000000502007986 */ /* 0x002fe8000c101104 */
[----:B------:R-:W-:Y:S04]  /*0150*/  STG.E.U8 desc[UR4][R2.64+0x1], R0 ;  /* 0x0000010002007986 */ /* 0x000fe8000c101104 */
[----:B------:R-:W-:Y:S01]  /*0160*/  STG.E.U8 desc[UR4][R2.64+0x2], R7 ;  /* 0x0000020702007986 */ /* 0x000fe2000c101104 */
[----:B------:R-:W-:Y:S05]  /*0170*/  EXIT ;  /* 0x000000000000794d */ /* 0x000fea0003800000 */
.L_x_5:
        /* <DEDUP_REMOVED lines=16> */
.L_x_224:


//--------------------- .text.print_str           --------------------------
	.section	.text.print_str,"ax",@progbits
	.align	128
        .global         print_str
        .type           print_str,@function
        .size           print_str,(.L_x_225 - print_str)
        .other          print_str,@"STO_CUDA_ENTRY STV_DEFAULT"
print_str:
.text.print_str:
[----:B------:R-:W0:Y:S08]  /*0000*/  LDC R1, c[0x0][0x37c] ;  /* 0x0000df00ff017b82 */ /* 0x000e300000000800 */
[----:B------:R-:W1:Y:S01]  /*0010*/  LDC.64 R8, c[0x0][0x380] ;  /* 0x0000e000ff087b82 */ /* 0x000e620000000a00 */
[----:B0-----:R-:W-:Y:S01]  /*0020*/  VIADD R1, R1, 0xfffffff8 ;  /* 0xfffffff801017836 */ /* 0x001fe20000000000 */
[----:B------:R-:W-:Y:S01]  /*0030*/  MOV R0, 0x0 ;  /* 0x0000000000007802 */ /* 0x000fe20000000f00 */
[----:B------:R-:W0:Y:S01]  /*0040*/  LDCU UR4, c[0x0][0x2f8] ;  /* 0x00005f00ff0477ac */ /* 0x000e220008000800 */
[----:B------:R-:W2:Y:S04]  /*0050*/  LDCU.64 UR6, c[0x4][0x50] ;  /* 0x01000a00ff0677ac */ /* 0x000ea80008000a00 */
[----:B------:R3:W4:Y:S01]  /*0060*/  LDC.64 R2, c[0x4][R0] ;  /* 0x0100000000027b82 */ /* 0x0007220000000a00 */
[----:B------:R-:W5:Y:S01]  /*0070*/  LDCU UR5, c[0x0][0x2fc] ;  /* 0x00005f80ff0577ac */ /* 0x000f620008000800 */
[----:B0-----:R-:W-:Y:S01]  /*0080*/  IADD3 R6, P0, PT, R1, UR4, RZ ;  /* 0x0000000401067c10 */ /* 0x001fe2000ff1e0ff */
[----:B-1----:R3:W-:Y:S01]  /*0090*/  STL.64 [R1], R8 ;  /* 0x0000000801007387 */ /* 0x0027e20000100a00 */
[----:B--2---:R-:W-:Y:S01]  /*00a0*/  IMAD.U32 R4, RZ, RZ, UR6 ;  /* 0x00000006ff047e24 */ /* 0x004fe2000f8e00ff */
[----:B------:R-:W-:-:S02]  /*00b0*/  MOV R5, UR7 ;  /* 0x0000000700057c02 */ /* 0x000fc40008000f00 */
[----:B-----5:R-:W-:-:S08]  /*00c0*/  IMAD.X R7, RZ, RZ, UR5, P0 ;  /* 0x00000005ff077e24 */ /* 0x020fd000080e06ff */
[----:B------:R-:W-:-:S07]  /*00d0*/  LEPC R20, `(.L_x_6) ;  /* 0x000000001014794e */ /* 0x000fce0000000000 */
[----:B---34-:R-:W-:Y:S05]  /*00e0*/  CALL.ABS.NOINC R2 ;  /* 0x0000000002007343 */ /* 0x018fea0003c00000 */
.L_x_6:
[----:B------:R-:W-:Y:S05]  /*00f0*/  EXIT ;  /* 0x000000000000794d */ /* 0x000fea0003800000 */
.L_x_7:
        /* <DEDUP_REMOVED lines=16> */
.L_x_225:


//--------------------- .text.raymarch            --------------------------
	.section	.text.raymarch,"ax",@progbits
	.align	128
        .global         raymarch
        .type           raymarch,@function
        .size           raymarch,(.L_x_217 - raymarch)
        .other          raymarch,@"STO_CUDA_ENTRY STV_DEFAULT"
raymarch:
.text.raymarch:
[----:B------:R-:W0:Y:S01]  /*0000*/  LDC R1, c[0x0][0x37c] ;  /* 0x0000df00ff017b82 */ /* 0x000e220000000800 */
[----:B------:R-:W1:Y:S07]  /*0010*/  S2R R0, SR_TID.Y ;  /* 0x0000000000007919 */ /* 0x000e6e0000002200 */
[----:B------:R-:W2:Y:S01]  /*0020*/  LDC R16, c[0x0][0x360] ;  /* 0x0000d800ff107b82 */ /* 0x000ea20000000800 */
[----:B------:R-:W3:Y:S01]  /*0030*/  LDCU.64 UR6, c[0x0][0x380] ;  /* 0x00007000ff0677ac */ /* 0x000ee20008000a00 */
[----:B------:R-:W2:Y:S06]  /*0040*/  S2R R5, SR_TID.X ;  /* 0x0000000000057919 */ /* 0x000eac0000002100 */
[----:B------:R-:W1:Y:S08]  /*0050*/  S2UR UR5, SR_CTAID.Y ;  /* 0x00000000000579c3 */ /* 0x000e700000002600 */
[----:B------:R-:W1:Y:S08]  /*0060*/  LDC R3, c[0x0][0x364] ;  /* 0x0000d900ff037b82 */ /* 0x000e700000000800 */
[----:B------:R-:W2:Y:S01]  /*0070*/  S2UR UR4, SR_CTAID.X ;  /* 0x00000000000479c3 */ /* 0x000ea20000002500 */
[----:B-1----:R-:W-:-:S05]  /*0080*/  IMAD R3, R3, UR5, R0 ;  /* 0x0000000503037c24 */ /* 0x002fca000f8e0200 */
[----:B---3--:R-:W-:Y:S01]  /*0090*/  ISETP.GE.AND P0, PT, R3, UR7, PT ;  /* 0x0000000703007c0c */ /* 0x008fe2000bf06270 */
[----:B--2---:R-:W-:-:S05]  /*00a0*/  IMAD R16, R16, UR4, R5 ;  /* 0x0000000410107c24 */ /* 0x004fca000f8e0205 */
[----:B------:R-:W-:Y:S01]  /*00b0*/  ISETP.GE.OR P0, PT, R16, UR6, P0 ;  /* 0x0000000610007c0c */ /* 0x000fe20008706670 */
[----:B------:R-:W-:-:S12]  /*00c0*/  IMAD R16, R3, UR6, R16 ;  /* 0x0000000603107c24 */ /* 0x000fd8000f8e0210 */
[----:B0-----:R-:W-:Y:S05]  /*00d0*/  @P0 EXIT ;  /* 0x000000000000094d */ /* 0x001fea0003800000 */
[----:B------:R-:W0:Y:S01]  /*00e0*/  LDC.64 R2, c[0x0][0x388] ;  /* 0x0000e200ff027b82 */ /* 0x000e220000000a00 */
[----:B------:R-:W1:Y:S01]  /*00f0*/  LDCU.64 UR36, c[0x0][0x358] ;  /* 0x00006b00ff2477ac */ /* 0x000e620008000a00 */
[----:B------:R-:W-:Y:S01]  /*0100*/  IMAD R7, R16, 0x3, RZ ;  /* 0x0000000310077824 */ /* 0x000fe200078e02ff */
[----:B------:R-:W2:Y:S05]  /*0110*/  LDCU UR4, c[0x0][0x3a0] ;  /* 0x00007400ff0477ac */ /* 0x000eaa0008000800 */
[----:B------:R-:W3:Y:S01]  /*0120*/  LDC.64 R4, c[0x0][0x390] ;  /* 0x0000e400ff047b82 */ /* 0x000ee20000000a00 */
[----:B0-----:R-:W-:-:S05]  /*0130*/  IMAD.WIDE R2, R7, 0x4, R2 ;  /* 0x0000000407027825 */ /* 0x001fca00078e0202 */
[----:B-1----:R0:W5:Y:S01]  /*0140*/  LDG.E R53, desc[UR36][R2.64] ;  /* 0x0000002402357981 */ /* 0x002162000c1e1900 */
[----:B---3--:R-:W-:-:S03]  /*0150*/  IMAD.WIDE R4, R7, 0x4, R4 ;  /* 0x0000000407047825 */ /* 0x008fc600078e0204 */
[----:B------:R0:W5:Y:S04]  /*0160*/  LDG.E R50, desc[UR36][R2.64+0x4] ;  /* 0x0000042402327981 */ /* 0x000168000c1e1900 */
[----:B------:R0:W5:Y:S04]  /*0170*/  LDG.E R55, desc[UR36][R2.64+0x8] ;  /* 0x0000082402377981 */ /* 0x000168000c1e1900 */
[----:B------:R0:W5:Y:S04]  /*0180*/  LDG.E R54, desc[UR36][R4.64] ;  /* 0x0000002404367981 */ /* 0x000168000c1e1900 */
[----:B------:R0:W5:Y:S04]  /*0190*/  LDG.E R57, desc[UR36][R4.64+0x4] ;  /* 0x0000042404397981 */ /* 0x000168000c1e1900 */
[----:B------:R0:W5:Y:S01]  /*01a0*/  LDG.E R52, desc[UR36][R4.64+0x8] ;  /* 0x0000082404347981 */ /* 0x000162000c1e1900 */
[----:B--2---:R-:W-:-:S09]  /*01b0*/  UISETP.GE.AND UP0, UPT, UR4, 0x1, UPT ;  /* 0x000000010400788c */ /* 0x004fd2000bf06270 */
[----:B0-----:R-:W-:Y:S05]  /*01c0*/  BRA.U !UP0, `(.L_x_8) ;  /* 0x0000001108087547 */ /* 0x001fea000b800000 */
[----:B------:R-:W-:Y:S01]  /*01d0*/  HFMA2 R56, -RZ, RZ, 0, 0 ;  /* 0x00000000ff387431 */ /* 0x000fe200000001ff */
[----:B------:R-:W-:Y:S01]  /*01e0*/  BSSY.RECONVERGENT B9, `(.L_x_9) ;  /* 0x00000f9000097945 */ /* 0x000fe20003800200 */
[----:B------:R-:W-:Y:S01]  /*01f0*/  HFMA2 R17, -RZ, RZ, 0, 0 ;  /* 0x00000000ff117431 */ /* 0x000fe200000001ff */
[----:B------:R-:W-:Y:S02]  /*0200*/  MOV R61, RZ ;  /* 0x000000ff003d7202 */ /* 0x000fe40000000f00 */
[----:B------:R-:W-:Y:S02]  /*0210*/  CS2R R18, SRZ ;  /* 0x0000000000127805 */ /* 0x000fe4000001ff00 */
[----:B------:R-:W-:Y:S02]  /*0220*/  PRMT R60, RZ, 0x7610, R60 ;  /* 0x00007610ff3c7816 */ /* 0x000fe4000000003c */
[----:B------:R-:W-:Y:S02]  /*0230*/  CS2R R2, SRZ ;  /* 0x0000000000027805 */ /* 0x000fe4000001ff00 */
[----:B------:R-:W-:-:S07]  /*0240*/  MOV R5, RZ ;  /* 0x000000ff00057202 */ /* 0x000fce0000000f00 */
.L_x_34:
[----:B------:R-:W0:Y:S01]  /*0250*/  LDCU.64 UR4, c[0x0][0x398] ;  /* 0x00007300ff0477ac */ /* 0x000e220008000a00 */
[----:B------:R-:W-:Y:S01]  /*0260*/  BSSY.RECONVERGENT B8, `(.L_x_10) ;  /* 0x00000e6000087945 */ /* 0x000fe20003800200 */
[----:B------:R-:W-:Y:S01]  /*0270*/  MOV R51, 0xffffffff ;  /* 0xffffffff00337802 */ /* 0x000fe20000000f00 */
[----:B------:R-:W1:Y:S01]  /*0280*/  LDCU UR6, c[0x0][0x3a0] ;  /* 0x00007400ff0677ac */ /* 0x000e620008000800 */
[----:B------:R-:W-:Y:S02]  /*0290*/  MOV R59, 0x60ad78ec ;  /* 0x60ad78ec003b7802 */ /* 0x000fe40000000f00 */
[----:B------:R-:W-:Y:S01]  /*02a0*/  MOV R63, RZ ;  /* 0x000000ff003f7202 */ /* 0x000fe20000000f00 */
[----:B0-----:R-:W-:Y:S02]  /*02b0*/  UIADD3 UR4, UP0, UPT, UR4, 0x50, URZ ;  /* 0x0000005004047890 */ /* 0x001fe4000ff1e0ff */
[----:B-1----:R-:W-:Y:S02]  /*02c0*/  UIADD3 UR6, UPT, UPT, -UR6, URZ, URZ ;  /* 0x000000ff06067290 */ /* 0x002fe4000fffe1ff */
[----:B------:R-:W-:-:S02]  /*02d0*/  UIADD3.X UR5, UPT, UPT, URZ, UR5, URZ, UP0, !UPT ;  /* 0x00000005ff057290 */ /* 0x000fc400087fe4ff */
[----:B------:R-:W-:Y:S02]  /*02e0*/  MOV R22, UR4 ;  /* 0x0000000400167c02 */ /* 0x000fe40008000f00 */
[----:B------:R-:W-:Y:S02]  /*02f0*/  MOV R58, UR6 ;  /* 0x00000006003a7c02 */ /* 0x000fe40008000f00 */
[----:B------:R-:W-:-:S07]  /*0300*/  MOV R23, UR5 ;  /* 0x0000000500177c02 */ /* 0x000fce0008000f00 */
.L_x_32:
[----:B------:R-:W2:Y:S01]  /*0310*/  LDG.E R0, desc[UR36][R22.64+0x48] ;  /* 0x0000482416007981 */ /* 0x000ea2000c1e1900 */
[----:B------:R-:W-:Y:S01]  /*0320*/  IADD3 R58, PT, PT, R58, 0x1, RZ ;  /* 0x000000013a3a7810 */ /* 0x000fe20007ffe0ff */
[----:B------:R-:W-:Y:S03]  /*0330*/  BSSY.RECONVERGENT B7, `(.L_x_11) ;  /* 0x00000d3000077945 */ /* 0x000fe60003800200 */
[----:B------:R-:W-:-:S04]  /*0340*/  ISETP.NE.AND P1, PT, R58, RZ, PT ;  /* 0x000000ff3a00720c */ /* 0x000fc80003f25270 */
[----:B------:R-:W-:Y:S02]  /*0350*/  P2R R64, PR, RZ, 0x2 ;  /* 0x00000002ff407803 */ /* 0x000fe40000000000 */
[----:B--2---:R-:W-:-:S13]  /*0360*/  ISETP.NE.AND P0, PT, R0, RZ, PT ;  /* 0x000000ff0000720c */ /* 0x004fda0003f05270 */
[----:B------:R-:W-:Y:S05]  /*0370*/  @!P0 BRA `(.L_x_12) ;  /* 0x0000000c00388947 */ /* 0x000fea0003800000 */
[----:B------:R-:W2:Y:S04]  /*0380*/  LDG.E.64 R72, desc[UR36][R22.64] ;  /* 0x0000002416487981 */ /* 0x000ea8000c1e1b00 */
[----:B------:R-:W3:Y:S04]  /*0390*/  LDG.E.64 R70, desc[UR36][R22.64+0x8] ;  /* 0x0000082416467981 */ /* 0x000ee8000c1e1b00 */
[----:B------:R-:W4:Y:S04]  /*03a0*/  LDG.E.64 R68, desc[UR36][R22.64+0x10] ;  /* 0x0000102416447981 */ /* 0x000f28000c1e1b00 */
[----:B------:R-:W4:Y:S04]  /*03b0*/  LDG.E.64 R66, desc[UR36][R22.64+0x18] ;  /* 0x0000182416427981 */ /* 0x000f28000c1e1b00 */
[----:B------:R-:W4:Y:S04]  /*03c0*/  LDG.E.64 R48, desc[UR36][R22.64+0x20] ;  /* 0x0000202416307981 */ /* 0x000f28000c1e1b00 */
[----:B------:R0:W5:Y:S04]  /*03d0*/  LDG.E.64 R26, desc[UR36][R22.64+-0x18] ;  /* 0xffffe824161a7981 */ /* 0x000168000c1e1b00 */
        /* <DEDUP_REMOVED lines=10> */
[----:B------:R0:W5:Y:S01]  /*0480*/  LDG.E.64 R42, desc[UR36][R22.64+0x28] ;  /* 0x00002824162a7981 */ /* 0x000162000c1e1b00 */
[----:B------:R-:W-:Y:S01]  /*0490*/  BSSY.RECONVERGENT B6, `(.L_x_13) ;  /* 0x00000b6000067945 */ /* 0x000fe20003800200 */
[----:B------:R-:W-:Y:S01]  /*04a0*/  HFMA2 R62, -RZ, RZ, 25.71875, 3664 ;  /* 0x4e6e6b28ff3e7431 */ /* 0x000fe200000001ff */
[----:B--2---:R-:W-:-:S04]  /*04b0*/  FSETP.NEU.AND P0, PT, R73, RZ, PT ;  /* 0x000000ff4900720b */ /* 0x004fc80003f0d000 */
[----:B------:R-:W-:-:S04]  /*04c0*/  FSETP.EQ.AND P0, PT, R72, RZ, !P0 ;  /* 0x000000ff4800720b */ /* 0x000fc80004702000 */
[----:B---3--:R-:W-:-:S04]  /*04d0*/  FSETP.EQ.AND P0, PT, R70, RZ, P0 ;  /* 0x000000ff4600720b */ /* 0x008fc80000702000 */
[----:B------:R-:W-:-:S04]  /*04e0*/  FSETP.EQ.AND P0, PT, R71, RZ, P0 ;  /* 0x000000ff4700720b */ /* 0x000fc80000702000 */
[----:B----4-:R-:W-:Y:S02]  /*04f0*/  FSETP.EQ.AND P0, PT, R68, RZ, P0 ;  /* 0x000000ff4400720b */ /* 0x010fe40000702000 */
[----:B------:R-:W-:Y:S02]  /*0500*/  FSETP.EQ.AND P2, PT, R48, RZ, PT ;  /* 0x000000ff3000720b */ /* 0x000fe40003f42000 */
[----:B------:R-:W-:-:S04]  /*0510*/  FSETP.EQ.AND P0, PT, R69, RZ, P0 ;  /* 0x000000ff4500720b */ /* 0x000fc80000702000 */
[----:B------:R-:W-:-:S04]  /*0520*/  FSETP.EQ.AND P0, PT, R66, RZ, P0 ;  /* 0x000000ff4200720b */ /* 0x000fc80000702000 */
[----:B------:R-:W-:-:S04]  /*0530*/  FSETP.EQ.AND P0, PT, R67, RZ, P0 ;  /* 0x000000ff4300720b */ /* 0x000fc80000702000 */
[----:B------:R-:W-:-:S04]  /*0540*/  FSETP.EQ.AND P1, PT, R48, RZ, P0 ;  /* 0x000000ff3000720b */ /* 0x000fc80000722000 */
[----:B------:R-:W-:-:S05]  /*0550*/  SEL R60, RZ, 0x1, !P1 ;  /* 0x00000001ff3c7807 */ /* 0x000fca0004800000 */
[----:B0-----:R-:W-:Y:S05]  /*0560*/  @P0 BRA P2, `(.L_x_14) ;  /* 0x0000000400a00947 */ /* 0x001fea0001000000 */
[----:B------:R-:W-:Y:S01]  /*0570*/  ISETP.NE.AND P0, PT, R16, 0x1, PT ;  /* 0x000000011000780c */ /* 0x000fe20003f05270 */
[----:B------:R-:W-:-:S12]  /*0580*/  BSSY.RECONVERGENT B10, `(.L_x_15) ;  /* 0x000000a0000a7945 */ /* 0x000fd80003800200 */
[----:B------:R-:W-:Y:S05]  /*0590*/  @P0 BRA `(.L_x_16) ;  /* 0x0000000000200947 */ /* 0x000fea0003800000 */
[----:B------:R-:W-:Y:S01]  /*05a0*/  MOV R0, 0x0 ;  /* 0x0000000000007802 */ /* 0x000fe20000000f00 */
[----:B------:R-:W0:Y:S01]  /*05b0*/  LDCU.64 UR4, c[0x4][0x48] ;  /* 0x01000900ff0477ac */ /* 0x000e220008000a00 */
[----:B------:R-:W-:Y:S02]  /*05c0*/  CS2R R6, SRZ ;  /* 0x0000000000067805 */ /* 0x000fe4000001ff00 */
[----:B------:R1:W2:Y:S01]  /*05d0*/  LDC.64 R2, c[0x4][R0] ;  /* 0x0100000000027b82 */ /* 0x0002a20000000a00 */
[----:B0-----:R-:W-:Y:S02]  /*05e0*/  MOV R4, UR4 ;  /* 0x0000000400047c02 */ /* 0x001fe40008000f00 */
[----:B-1----:R-:W-:-:S07]  /*05f0*/  MOV R5, UR5 ;  /* 0x0000000500057c02 */ /* 0x002fce0008000f00 */
[----:B------:R-:W-:-:S07]  /*0600*/  LEPC R20, `(.L_x_16) ;  /* 0x000000001014794e */ /* 0x000fce0000000000 */
[----:B--2--5:R-:W-:Y:S05]  /*0610*/  CALL.ABS.NOINC R2 ;  /* 0x0000000002007343 */ /* 0x024fea0003c00000 */
.L_x_16:
[----:B------:R-:W-:Y:S05]  /*0620*/  BSYNC.RECONVERGENT B10 ;  /* 0x00000000000a7941 */ /* 0x000fea0003800200 */
.L_x_15:
[C---:B-----5:R-:W-:Y:S01]  /*0630*/  FMUL R0, R50.reuse, R68 ;  /* 0x0000004432007220 */ /* 0x060fe20000400000 */
[C---:B------:R-:W-:Y:S01]  /*0640*/  FMUL R3, R50.reuse, R73 ;  /* 0x0000004932037220 */ /* 0x040fe20000400000 */
[----:B------:R-:W-:Y:S01]  /*0650*/  FMUL R4, R50, R67 ;  /* 0x0000004332047220 */ /* 0x000fe20000400000 */
[----:B------:R-:W-:Y:S01]  /*0660*/  ISETP.NE.AND P0, PT, R24, RZ, PT ;  /* 0x000000ff1800720c */ /* 0x000fe20003f05270 */
[----:B------:R-:W-:-:S04]  /*0670*/  FFMA R0, R53, R71, R0 ;  /* 0x0000004735007223 */ /* 0x000fc80000000000 */
[----:B------:R-:W-:Y:S01]  /*0680*/  FFMA R2, R55, R69, R0 ;  /* 0x0000004537027223 */ /* 0x000fe20000000000 */
[C---:B------:R-:W-:Y:S01]  /*0690*/  FFMA R0, R53.reuse, R72, R3 ;  /* 0x0000004835007223 */ /* 0x040fe20000000003 */
[----:B------:R-:W-:Y:S02]  /*06a0*/  FFMA R3, R53, R66, R4 ;  /* 0x0000004235037223 */ /* 0x000fe40000000004 */
[----:B------:R-:W0:Y:S01]  /*06b0*/  FRND.FLOOR R7, R2 ;  /* 0x0000000200077307 */ /* 0x000e220000205000 */
[C---:B------:R-:W-:Y:S01]  /*06c0*/  FFMA R0, R55.reuse, R70, R0 ;  /* 0x0000004637007223 */ /* 0x040fe20000000000 */
[----:B------:R-:W-:-:S06]  /*06d0*/  FFMA R3, R55, R48, R3 ;  /* 0x0000003037037223 */ /* 0x000fcc0000000003 */
[----:B------:R-:W1:Y:S01]  /*06e0*/  FRND.FLOOR R5, R0 ;  /* 0x0000000000057307 */ /* 0x000e620000205000 */
[----:B0-----:R-:W-:-:S07]  /*06f0*/  FADD R7, R2, -R7 ;  /* 0x8000000702077221 */ /* 0x001fce0000000000 */
[----:B------:R-:W0:Y:S01]  /*0700*/  FRND.FLOOR R4, R3 ;  /* 0x0000000300047307 */ /* 0x000e220000205000 */
[----:B------:R-:W-:Y:S01]  /*0710*/  FADD R7, R7, -0.5 ;  /* 0xbf00000007077421 */ /* 0x000fe20000000000 */
[----:B-1----:R-:W-:-:S03]  /*0720*/  FADD R5, R0, -R5 ;  /* 0x8000000500057221 */ /* 0x002fc60000000000 */
[-C--:B------:R-:W-:Y:S01]  /*0730*/  FMUL R42, R42, R7.reuse ;  /* 0x000000072a2a7220 */ /* 0x080fe20000400000 */
[-C--:B------:R-:W-:Y:S01]  /*0740*/  FMUL R47, R47, R7.reuse ;  /* 0x000000072f2f7220 */ /* 0x080fe20000400000 */
[----:B------:R-:W-:Y:S01]  /*0750*/  FMUL R40, R40, R7 ;  /* 0x0000000728287220 */ /* 0x000fe20000400000 */
[----:B------:R-:W-:Y:S01]  /*0760*/  FADD R6, R5, -0.5 ;  /* 0xbf00000005067421 */ /* 0x000fe20000000000 */
[----:B0-----:R-:W-:-:S03]  /*0770*/  FADD R4, R3, -R4 ;  /* 0x8000000403047221 */ /* 0x001fc60000000000 */
[-C--:B------:R-:W-:Y:S01]  /*0780*/  FFMA R42, R49, R6.reuse, R42 ;  /* 0x00000006312a7223 */ /* 0x080fe2000000002a */
[-C--:B------:R-:W-:Y:S01]  /*0790*/  FFMA R47, R46, R6.reuse, R47 ;  /* 0x000000062e2f7223 */ /* 0x080fe2000000002f */
[----:B------:R-:W-:Y:S01]  /*07a0*/  FFMA R40, R45, R6, R40 ;  /* 0x000000062d287223 */ /* 0x000fe20000000028 */
[----:B------:R-:W-:-:S04]  /*07b0*/  FADD R4, R4, -0.5 ;  /* 0xbf00000004047421 */ /* 0x000fc80000000000 */
[-C--:B------:R-:W-:Y:S01]  /*07c0*/  FFMA R3, R43, R4.reuse, R42 ;  /* 0x000000042b037223 */ /* 0x080fe2000000002a */
[-C--:B------:R-:W-:Y:S01]  /*07d0*/  FFMA R2, R44, R4.reuse, R47 ;  /* 0x000000042c027223 */ /* 0x080fe2000000002f */
[----:B------:R-:W-:Y:S01]  /*07e0*/  FFMA R5, R41, R4, R40 ;  /* 0x0000000429057223 */ /* 0x000fe20000000028 */
[----:B------:R-:W-:Y:S06]  /*07f0*/  @!P0 BRA `(.L_x_17) ;  /* 0x0000000000a48947 */ /* 0x000fec0003800000 */
[----:B------:R-:W-:-:S13]  /*0800*/  ISETP.NE.AND P0, PT, R24, 0x1, PT ;  /* 0x000000011800780c */ /* 0x000fda0003f05270 */
[----:B------:R-:W-:Y:S05]  /*0810*/  @P0 BRA `(.L_x_18) ;  /* 0x0000000400f40947 */ /* 0x000fea0003800000 */
[----:B------:R-:W-:Y:S01]  /*0820*/  FADD R37, R2, -R37 ;  /* 0x8000002502257221 */ /* 0x000fe20000000000 */
[----:B------:R-:W-:Y:S01]  /*0830*/  FADD R36, R3, -R36 ;  /* 0x8000002403247221 */ /* 0x000fe20000000000 */
[----:B------:R-:W-:Y:S01]  /*0840*/  FADD R34, R5, -R34 ;  /* 0x8000002205227221 */ /* 0x000fe20000000000 */
[----:B------:R-:W-:Y:S01]  /*0850*/  BSSY.RECONVERGENT B0, `(.L_x_19) ;  /* 0x0000021000007945 */ /* 0x000fe20003800200 */
[-C--:B------:R-:W-:Y:S01]  /*0860*/  FMUL R31, R31, R37.reuse ;  /* 0x000000251f1f7220 */ /* 0x080fe20000400000 */
[-C--:B------:R-:W-:Y:S01]  /*0870*/  FMUL R32, R32, R37.reuse ;  /* 0x0000002520207220 */ /* 0x080fe20000400000 */
[----:B------:R-:W-:Y:S02]  /*0880*/  FMUL R26, R26, R37 ;  /* 0x000000251a1a7220 */ /* 0x000fe40000400000 */
[-C--:B------:R-:W-:Y:S01]  /*0890*/  FFMA R31, R30, R36.reuse, R31 ;  /* 0x000000241e1f7223 */ /* 0x080fe2000000001f */
[-C--:B------:R-:W-:Y:S01]  /*08a0*/  FFMA R32, R35, R36.reuse, R32 ;  /* 0x0000002423207223 */ /* 0x080fe20000000020 */
[----:B------:R-:W-:-:S02]  /*08b0*/  FFMA R26, R29, R36, R26 ;  /* 0x000000241d1a7223 */ /* 0x000fc4000000001a */
[-C--:B------:R-:W-:Y:S01]  /*08c0*/  FFMA R31, R28, R34.reuse, R31 ;  /* 0x000000221c1f7223 */ /* 0x080fe2000000001f */
[-C--:B------:R-:W-:Y:S01]  /*08d0*/  FFMA R32, R33, R34.reuse, R32 ;  /* 0x0000002221207223 */ /* 0x080fe20000000020 */
[----:B------:R-:W-:Y:S02]  /*08e0*/  FFMA R26, R27, R34, R26 ;  /* 0x000000221b1a7223 */ /* 0x000fe4000000001a */
[----:B------:R-:W-:Y:S01]  /*08f0*/  FADD R31, -R38, |R31| ;  /* 0x4000001f261f7221 */ /* 0x000fe20000000100 */
[----:B------:R-:W-:Y:S01]  /*0900*/  FADD R32, -R25, |R32| ;  /* 0x4000002019207221 */ /* 0x000fe20000000100 */
[----:B------:R-:W-:-:S03]  /*0910*/  FADD R26, -R39, |R26| ;  /* 0x4000001a271a7221 */ /* 0x000fc60000000100 */
[----:B------:R-:W-:Y:S02]  /*0920*/  FMNMX R4, RZ, R31, !PT ;  /* 0x0000001fff047209 */ /* 0x000fe40007800000 */
[----:B------:R-:W-:-:S03]  /*0930*/  FMNMX R0, RZ, R32, !PT ;  /* 0x00000020ff007209 */ /* 0x000fc60007800000 */
[----:B------:R-:W-:Y:S01]  /*0940*/  FMUL R7, R4, R4 ;  /* 0x0000000404077220 */ /* 0x000fe20000400000 */
[-C--:B------:R-:W-:Y:S02]  /*0950*/  FMNMX R4, RZ, R26.reuse, !PT ;  /* 0x0000001aff047209 */ /* 0x080fe40007800000 */
[----:B------:R-:W-:Y:S01]  /*0960*/  FMNMX3 R26, R31, R26, R32, !PT ;  /* 0x0000001a1f1a7276 */ /* 0x000fe20007800020 */
[----:B------:R-:W-:-:S03]  /*0970*/  FFMA R7, R0, R0, R7 ;  /* 0x0000000000077223 */ /* 0x000fc60000000007 */
[----:B------:R-:W-:Y:S01]  /*0980*/  FMNMX R9, RZ, R26, PT ;  /* 0x0000001aff097209 */ /* 0x000fe20003800000 */
[----:B------:R-:W-:-:S04]  /*0990*/  FFMA R7, R4, R4, R7 ;  /* 0x0000000404077223 */ /* 0x000fc80000000007 */
[----:B------:R0:W1:Y:S01]  /*09a0*/  MUFU.RSQ R0, R7 ;  /* 0x0000000700007308 */ /* 0x0000620000001400 */
[----:B------:R-:W-:-:S04]  /*09b0*/  IADD3 R4, PT, PT, R7, -0xd000000, RZ ;  /* 0xf300000007047810 */ /* 0x000fc80007ffe0ff */
[----:B------:R-:W-:-:S13]  /*09c0*/  ISETP.GT.U32.AND P0, PT, R4, 0x727fffff, PT ;  /* 0x727fffff0400780c */ /* 0x000fda0003f04070 */
[----:B01----:R-:W-:Y:S05]  /*09d0*/  @!P0 BRA `(.L_x_20) ;  /* 0x0000000000108947 */ /* 0x003fea0003800000 */
[----:B------:R-:W-:Y:S02]  /*09e0*/  MOV R0, R7 ;  /* 0x0000000700007202 */ /* 0x000fe40000000f00 */
[----:B------:R-:W-:-:S07]  /*09f0*/  MOV R38, 0xa10 ;  /* 0x00000a1000267802 */ /* 0x000fce0000000f00 */
[----:B------:R-:W-:Y:S05]  /*0a00*/  CALL.REL.NOINC `($__internal_1_$__cuda_sm20_sqrt_rn_f32_slowpath) ;  /* 0x0000005400747944 */ /* 0x000fea0003c00000 */
[----:B------:R-:W-:Y:S05]  /*0a10*/  BRA `(.L_x_21) ;  /* 0x0000000000107947 */ /* 0x000fea0003800000 */
.L_x_20:
[----:B------:R-:W-:Y:S01]  /*0a20*/  FMUL.FTZ R62, R7, R0 ;  /* 0x00000000073e7220 */ /* 0x000fe20000410000 */
[----:B------:R-:W-:-:S03]  /*0a30*/  FMUL.FTZ R0, R0, 0.5 ;  /* 0x3f00000000007820 */ /* 0x000fc60000410000 */
[----:B------:R-:W-:-:S04]  /*0a40*/  FFMA R7, -R62, R62, R7 ;  /* 0x0000003e3e077223 */ /* 0x000fc80000000107 */
[----:B------:R-:W-:-:S07]  /*0a50*/  FFMA R62, R7, R0, R62 ;  /* 0x00000000073e7223 */ /* 0x000fce000000003e */
.L_x_21:
[----:B------:R-:W-:Y:S05]  /*0a60*/  BSYNC.RECONVERGENT B0 ;  /* 0x0000000000007941 */ /* 0x000fea0003800200 */
.L_x_19:
[----:B------:R-:W-:Y:S01]  /*0a70*/  FADD R62, R9, R62 ;  /* 0x0000003e093e7221 */ /* 0x000fe20000000000 */
[----:B------:R-:W-:Y:S06]  /*0a80*/  BRA `(.L_x_18) ;  /* 0x0000000400587947 */ /* 0x000fec0003800000 */
.L_x_17:
[----:B------:R-:W-:Y:S01]  /*0a90*/  FADD R37, -R2, R37 ;  /* 0x0000002502257221 */ /* 0x000fe20000000100 */
[----:B------:R-:W-:Y:S01]  /*0aa0*/  FADD R36, -R3, R36 ;  /* 0x0000002403247221 */ /* 0x000fe20000000100 */
[----:B------:R-:W-:Y:S01]  /*0ab0*/  FADD R34, -R5, R34 ;  /* 0x0000002205227221 */ /* 0x000fe20000000100 */
[----:B------:R-:W-:Y:S01]  /*0ac0*/  BSSY.RECONVERGENT B0, `(.L_x_22) ;  /* 0x0000010000007945 */ /* 0x000fe20003800200 */
[----:B------:R-:W-:-:S04]  /*0ad0*/  FMUL R37, R37, R37 ;  /* 0x0000002525257220 */ /* 0x000fc80000400000 */
[----:B------:R-:W-:-:S04]  /*0ae0*/  FFMA R37, R36, R36, R37 ;  /* 0x0000002424257223 */ /* 0x000fc80000000025 */
        /* <DEDUP_REMOVED lines=9> */
.L_x_23:
[----:B------:R-:W-:Y:S01]  /*0b80*/  FMUL.FTZ R62, R37, R0 ;  /* 0x00000000253e7220 */ /* 0x000fe20000410000 */
[----:B------:R-:W-:-:S03]  /*0b90*/  FMUL.FTZ R0, R0, 0.5 ;  /* 0x3f00000000007820 */ /* 0x000fc60000410000 */
[----:B------:R-:W-:-:S04]  /*0ba0*/  FFMA R7, -R62, R62, R37 ;  /* 0x0000003e3e077223 */ /* 0x000fc80000000125 */
[----:B------:R-:W-:-:S07]  /*0bb0*/  FFMA R62, R7, R0, R62 ;  /* 0x00000000073e7223 */ /* 0x000fce000000003e */
.L_x_24:
[----:B------:R-:W-:Y:S05]  /*0bc0*/  BSYNC.RECONVERGENT B0 ;  /* 0x0000000000007941 */ /* 0x000fea0003800200 */
.L_x_22:
[----:B------:R-:W-:Y:S01]  /*0bd0*/  FADD R62, -R25, R62 ;  /* 0x0000003e193e7221 */ /* 0x000fe20000000100 */
[----:B------:R-:W-:Y:S06]  /*0be0*/  BRA `(.L_x_18) ;  /* 0x0000000400007947 */ /* 0x000fec0003800000 */
.L_x_14:
[----:B-----5:R-:W-:-:S13]  /*0bf0*/  ISETP.NE.AND P0, PT, R24, RZ, PT ;  /* 0x000000ff1800720c */ /* 0x020fda0003f05270 */
[----:B------:R-:W-:Y:S05]  /*0c00*/  @!P0 BRA `(.L_x_25) ;  /* 0x0000000000a48947 */ /* 0x000fea0003800000 */
        /* <DEDUP_REMOVED lines=34> */
.L_x_27:
[----:B------:R-:W-:Y:S01]  /*0e30*/  FMUL.FTZ R62, R7, R0 ;  /* 0x00000000073e7220 */ /* 0x000fe20000410000 */
[----:B------:R-:W-:-:S03]  /*0e40*/  FMUL.FTZ R0, R0, 0.5 ;  /* 0x3f00000000007820 */ /* 0x000fc60000410000 */
[----:B------:R-:W-:-:S04]  /*0e50*/  FFMA R7, -R62, R62, R7 ;  /* 0x0000003e3e077223 */ /* 0x000fc80000000107 */
[----:B------:R-:W-:-:S07]  /*0e60*/  FFMA R62, R7, R0, R62 ;  /* 0x00000000073e7223 */ /* 0x000fce000000003e */
.L_x_28:
[----:B------:R-:W-:Y:S05]  /*0e70*/  BSYNC.RECONVERGENT B0 ;  /* 0x0000000000007941 */ /* 0x000fea0003800200 */
.L_x_26:
[----:B------:R-:W-:Y:S01]  /*0e80*/  FADD R62, R9, R62 ;  /* 0x0000003e093e7221 */ /* 0x000fe20000000000 */
[----:B------:R-:W-:Y:S06]  /*0e90*/  BRA `(.L_x_18) ;  /* 0x0000000000547947 */ /* 0x000fec0003800000 */
.L_x_25:
        /* <DEDUP_REMOVED lines=15> */
.L_x_30:
[----:B------:R-:W-:Y:S01]  /*0f90*/  FMUL.FTZ R62, R37, R0 ;  /* 0x00000000253e7220 */ /* 0x000fe20000410000 */
[----:B------:R-:W-:-:S03]  /*0fa0*/  FMUL.FTZ R0, R0, 0.5 ;  /* 0x3f00000000007820 */ /* 0x000fc60000410000 */
[----:B------:R-:W-:-:S04]  /*0fb0*/  FFMA R7, -R62, R62, R37 ;  /* 0x0000003e3e077223 */ /* 0x000fc80000000125 */
[----:B------:R-:W-:-:S07]  /*0fc0*/  FFMA R62, R7, R0, R62 ;  /* 0x00000000073e7223 */ /* 0x000fce000000003e */
.L_x_31:
[----:B------:R-:W-:Y:S05]  /*0fd0*/  BSYNC.RECONVERGENT B0 ;  /* 0x0000000000007941 */ /* 0x000fea0003800200 */
.L_x_29:
[----:B------:R-:W-:-:S07]  /*0fe0*/  FADD R62, -R25, R62 ;  /* 0x0000003e193e7221 */ /* 0x000fce0000000100 */
.L_x_18:
[----:B------:R-:W-:Y:S05]  /*0ff0*/  BSYNC.RECONVERGENT B6 ;  /* 0x0000000000067941 */ /* 0x000fea0003800200 */
.L_x_13:
[----:B------:R-:W-:-:S13]  /*1000*/  FSETP.GEU.AND P0, PT, R62, R59, PT ;  /* 0x0000003b3e00720b */ /* 0x000fda0003f0e000 */
[----:B------:R-:W-:Y:S02]  /*1010*/  @!P0 MOV R59, R62 ;  /* 0x0000003e003b8202 */ /* 0x000fe40000000f00 */
[----:B------:R-:W-:Y:S02]  /*1020*/  @!P0 MOV R19, R3 ;  /* 0x0000000300138202 */ /* 0x000fe40000000f00 */
[----:B------:R-:W-:Y:S02]  /*1030*/  @!P0 MOV R18, R2 ;  /* 0x0000000200128202 */ /* 0x000fe40000000f00 */
[----:B------:R-:W-:Y:S02]  /*1040*/  @!P0 MOV R17, R5 ;  /* 0x0000000500118202 */ /* 0x000fe40000000f00 */
[----:B------:R-:W-:-:S07]  /*1050*/  @!P0 MOV R51, R63 ;  /* 0x0000003f00338202 */ /* 0x000fce0000000f00 */
.L_x_12:
[----:B------:R-:W-:Y:S05]  /*1060*/  BSYNC.RECONVERGENT B7 ;  /* 0x0000000000077941 */ /* 0x000fea0003800200 */
.L_x_11:
[----:B------:R-:W-:Y:S02]  /*1070*/  ISETP.NE.AND P1, PT, R64, RZ, PT ;  /* 0x000000ff4000720c */ /* 0x000fe40003f25270 */
[----:B------:R-:W-:Y:S02]  /*1080*/  IADD3 R22, P0, PT, R22, 0xa0, RZ ;  /* 0x000000a016167810 */ /* 0x000fe40007f1e0ff */
[----:B------:R-:W-:Y:S02]  /*1090*/  IADD3 R63, PT, PT, R63, 0x1, RZ ;  /* 0x000000013f3f7810 */ /* 0x000fe40007ffe0ff */
[----:B------:R-:W-:-:S07]  /*10a0*/  IADD3.X R23, PT, PT, RZ, R23, RZ, P0, !PT ;  /* 0x00000017ff177210 */ /* 0x000fce00007fe4ff */
[----:B------:R-:W-:Y:S05]  /*10b0*/  @P1 BRA `(.L_x_32) ;  /* 0xfffffff000941947 */ /* 0x000fea000383ffff */
[----:B------:R-:W-:Y:S05]  /*10c0*/  BSYNC.RECONVERGENT B8 ;  /* 0x0000000000087941 */ /* 0x000fea0003800200 */
.L_x_10:
[----:B------:R-:W-:-:S04]  /*10d0*/  FSETP.GT.AND P0, PT, R56, 6, PT ;  /* 0x40c000003800780b */ /* 0x000fc80003f04000 */
[----:B------:R-:W-:-:S13]  /*10e0*/  FSETP.GEU.AND P0, PT, R59, 0.0010000000474974513054, !P0 ;  /* 0x3a83126f3b00780b */ /* 0x000fda000470e000 */
[----:B------:R-:W-:Y:S05]  /*10f0*/  @!P0 BRA `(.L_x_33) ;  /* 0x00000000001c8947 */ /* 0x000fea0003800000 */
[----:B------:R-:W-:Y:S01]  /*1100*/  IADD3 R61, PT, PT, R61, 0x1, RZ ;  /* 0x000000013d3d7810 */ /* 0x000fe20007ffe0ff */
[-C--:B-----5:R-:W-:Y:S01]  /*1110*/  FFMA R53, R54, R59.reuse, R53 ;  /* 0x0000003b36357223 */ /* 0x0a0fe20000000035 */
[-C--:B------:R-:W-:Y:S01]  /*1120*/  FFMA R50, R57, R59.reuse, R50 ;  /* 0x0000003b39327223 */ /* 0x080fe20000000032 */
[----:B------:R-:W-:Y:S01]  /*1130*/  FFMA R55, R52, R59, R55 ;  /* 0x0000003b34377223 */ /* 0x000fe20000000037 */
[----:B------:R-:W-:Y:S01]  /*1140*/  ISETP.NE.AND P0, PT, R61, 0x64, PT ;  /* 0x000000643d00780c */ /* 0x000fe20003f05270 */
[----:B------:R-:W-:-:S12]  /*1150*/  FADD R56, R59, R56 ;  /* 0x000000383b387221 */ /* 0x000fd80000000000 */
[----:B------:R-:W-:Y:S05]  /*1160*/  @P0 BRA `(.L_x_34) ;  /* 0xfffffff000380947 */ /* 0x000fea000383ffff */
.L_x_33:
[----:B------:R-:W-:Y:S05]  /*1170*/  BSYNC.RECONVERGENT B9 ;  /* 0x0000000000097941 */ /* 0x000fea0003800200 */
.L_x_9:
[----:B------:R-:W-:Y:S02]  /*1180*/  LOP3.LUT P0, RZ, R60, 0xff, RZ, 0xc0, !PT ;  /* 0x000000ff3cff7812 */ /* 0x000fe4000780c0ff */
[----:B------:R-:W-:Y:S02]  /*1190*/  FSETP.GEU.AND P1, PT, R59, 0.0010000000474974513054, PT ;  /* 0x3a83126f3b00780b */ /* 0x000fe40003f2e000 */
[----:B------:R-:W-:Y:S02]  /*11a0*/  PLOP3.LUT P0, PT, P0, PT, PT, 0x8, 0x80 ;  /* 0x000000000080781c */ /* 0x000fe4000070e170 */
[----:B-----5:R-:W-:Y:S02]  /*11b0*/  MOV R29, R53 ;  /* 0x00000035001d7202 */ /* 0x020fe40000000f00 */
[----:B------:R-:W-:Y:S02]  /*11c0*/  MOV R28, R50 ;  /* 0x00000032001c7202 */ /* 0x000fe40000000f00 */
[----:B------:R-:W-:Y:S01]  /*11d0*/  MOV R31, R55 ;  /* 0x00000037001f7202 */ /* 0x000fe20000000f00 */
[----:B------:R-:W-:Y:S06]  /*11e0*/  BRA `(.L_x_35) ;  /* 0x0000000000207947 */ /* 0x000fec0003800000 */
.L_x_8:
[----:B------:R-:W-:Y:S02]  /*11f0*/  HFMA2 R17, -RZ, RZ, 0, 0 ;  /* 0x00000000ff117431 */ /* 0x000fe400000001ff */
[----:B-----5:R-:W-:Y:S01]  /*1200*/  FFMA R29, R54, 1.00000002004087734272e+20, R53 ;  /* 0x60ad78ec361d7823 */ /* 0x020fe20000000035 */
[----:B------:R-:W-:Y:S01]  /*1210*/  PLOP3.LUT P1, PT, PT, PT, PT, 0x80, 0x8 ;  /* 0x000000000008781c */ /* 0x000fe20003f2f070 */
[----:B------:R-:W-:Y:S01]  /*1220*/  FFMA R28, R57, 1.00000002004087734272e+20, R50 ;  /* 0x60ad78ec391c7823 */ /* 0x000fe20000000032 */
[----:B------:R-:W-:Y:S01]  /*1230*/  PLOP3.LUT P0, PT, PT, PT, PT, 0x80, 0x8 ;  /* 0x000000000008781c */ /* 0x000fe20003f0f070 */
[----:B------:R-:W-:Y:S01]  /*1240*/  FFMA R31, R52, 1.00000002004087734272e+20, R55 ;  /* 0x60ad78ec341f7823 */ /* 0x000fe20000000037 */
[----:B------:R-:W-:Y:S02]  /*1250*/  MOV R51, 0xffffffff ;  /* 0xffffffff00337802 */ /* 0x000fe40000000f00 */
[----:B------:R-:W-:-:S09]  /*1260*/  CS2R R18, SRZ ;  /* 0x0000000000127805 */ /* 0x000fd2000001ff00 */
.L_x_35:
[----:B------:R-:W-:Y:S01]  /*1270*/  ISETP.LT.OR P1, PT, R51, RZ, P1 ;  /* 0x000000ff3300720c */ /* 0x000fe20000f21670 */
[----:B------:R-:W-:Y:S01]  /*1280*/  BSSY.RECONVERGENT B0, `(.L_x_36) ;  /* 0x0000421000007945 */ /* 0x000fe20003800200 */
[----:B------:R-:W-:Y:S02]  /*1290*/  MOV R0, RZ ;  /* 0x000000ff00007202 */ /* 0x000fe40000000f00 */
[----:B------:R-:W-:-:S09]  /*12a0*/  CS2R R10, SRZ ;  /* 0x00000000000a7805 */ /* 0x000fd2000001ff00 */
[----:B------:R-:W-:Y:S05]  /*12b0*/  @P1 BRA `(.L_x_37) ;  /* 0x0000004000741947 */ /* 0x000fea0003800000 */
[----:B------:R-:W0:Y:S02]  /*12c0*/  LDC.64 R2, c[0x0][0x398] ;  /* 0x0000e600ff027b82 */ /* 0x000e240000000a00 */
[----:B0-----:R-:W-:-:S05]  /*12d0*/  IMAD.WIDE.U32 R2, R51, 0xa0, R2 ;  /* 0x000000a033027825 */ /* 0x001fca00078e0002 */
[----:B------:R-:W2:Y:S04]  /*12e0*/  LDG.E.64 R36, desc[UR36][R2.64] ;  /* 0x0000002402247981 */ /* 0x000ea8000c1e1b00 */
        /* <DEDUP_REMOVED lines=10> */
[----:B--2---:R-:W-:-:S13]  /*1390*/  ISETP.NE.AND P1, PT, R36, 0x1, PT ;  /* 0x000000012400780c */ /* 0x004fda0003f25270 */
[----:B0-----:R-:W-:Y:S05]  /*13a0*/  @!P1 BRA `(.L_x_39) ;  /* 0x0000001000449947 */ /* 0x001fea0003800000 */
[----:B------:R-:W-:-:S13]  /*13b0*/  ISETP.NE.AND P1, PT, R36, RZ, PT ;  /* 0x000000ff2400720c */ /* 0x000fda0003f25270 */
[----:B------:R-:W-:Y:S05]  /*13c0*/  @P1 BRA `(.L_x_40) ;  /* 0x0000003000d81947 */ /* 0x000fea0003800000 */
[----:B-----5:R-:W-:Y:S01]  /*13d0*/  FADD R2, -R9, R28 ;  /* 0x0000001c09027221 */ /* 0x020fe20000000100 */
        /* <DEDUP_REMOVED lines=10> */
[----:B------:R-:W-:-:S07]  /*1480*/  MOV R38, 0x14a0 ;  /* 0x000014a000267802 */ /* 0x000fce0000000f00 */
[----:B------:R-:W-:Y:S05]  /*1490*/  CALL.REL.NOINC `($__internal_1_$__cuda_sm20_sqrt_rn_f32_slowpath) ;  /* 0x0000004800d07944 */ /* 0x000fea0003c00000 */
[----:B------:R-:W-:Y:S01]  /*14a0*/  MOV R33, R62 ;  /* 0x0000003e00217202 */ /* 0x000fe20000000f00 */
[----:B------:R-:W-:Y:S06]  /*14b0*/  BRA `(.L_x_43) ;  /* 0x0000000000107947 */ /* 0x000fec0003800000 */
.L_x_42:
[----:B------:R-:W-:Y:S01]  /*14c0*/  FMUL.FTZ R33, R0, R5 ;  /* 0x0000000500217220 */ /* 0x000fe20000410000 */
[----:B------:R-:W-:-:S03]  /*14d0*/  FMUL.FTZ R5, R5, 0.5 ;  /* 0x3f00000005057820 */ /* 0x000fc60000410000 */
[----:B------:R-:W-:-:S04]  /*14e0*/  FFMA R0, -R33, R33, R0 ;  /* 0x0000002121007223 */ /* 0x000fc80000000100 */
[----:B------:R-:W-:-:S07]  /*14f0*/  FFMA R33, R0, R5, R33 ;  /* 0x0000000500217223 */ /* 0x000fce0000000021 */
.L_x_43:
[----:B------:R-:W-:Y:S05]  /*1500*/  BSYNC.RECONVERGENT B2 ;  /* 0x0000000000027941 */ /* 0x000fea0003800200 */
.L_x_41:
[----:B------:R-:W-:Y:S01]  /*1510*/  FSETP.GT.AND P1, PT, R33, RZ, PT ;  /* 0x000000ff2100720b */ /* 0x000fe20003f24000 */
[----:B------:R-:W-:Y:S01]  /*1520*/  BSSY.RECONVERGENT B4, `(.L_x_44) ;  /* 0x0000031000047945 */ /* 0x000fe20003800200 */
[----:B------:R-:W-:Y:S01]  /*1530*/  HFMA2 R0, -RZ, RZ, 0, 0 ;  /* 0x00000000ff007431 */ /* 0x000fe200000001ff */
[----:B------:R-:W-:Y:S01]  /*1540*/  MOV R35, RZ ;  /* 0x000000ff00237202 */ /* 0x000fe20000000f00 */
[----:B------:R-:W-:-:S09]  /*1550*/  HFMA2 R30, -RZ, RZ, 0, 0 ;  /* 0x00000000ff1e7431 */ /* 0x000fd200000001ff */
[----:B------:R-:W-:Y:S05]  /*1560*/  @!P1 BRA `(.L_x_45) ;  /* 0x0000000000b09947 */ /* 0x000fea0003800000 */
[----:B------:R-:W0:Y:S01]  /*1570*/  MUFU.RCP R0, R33 ;  /* 0x0000002100007308 */ /* 0x000e220000001000 */
[----:B------:R-:W-:Y:S07]  /*1580*/  BSSY.RECONVERGENT B5, `(.L_x_46) ;  /* 0x000000c000057945 */ /* 0x000fee0003800200 */
[----:B------:R-:W1:Y:S01]  /*1590*/  FCHK P1, R4, R33 ;  /* 0x0000002104007302 */ /* 0x000e620000020000 */
[----:B0-----:R-:W-:-:S04]  /*15a0*/  FFMA R5, R0, -R33, 1 ;  /* 0x3f80000000057423 */ /* 0x001fc80000000821 */
[----:B------:R-:W-:-:S04]  /*15b0*/  FFMA R5, R0, R5, R0 ;  /* 0x0000000500057223 */ /* 0x000fc80000000000 */
[----:B------:R-:W-:-:S04]  /*15c0*/  FFMA R0, R4, R5, RZ ;  /* 0x0000000504007223 */ /* 0x000fc800000000ff */
[----:B------:R-:W-:-:S04]  /*15d0*/  FFMA R30, R0, -R33, R4 ;  /* 0x80000021001e7223 */ /* 0x000fc80000000004 */
[----:B------:R-:W-:Y:S01]  /*15e0*/  FFMA R0, R5, R30, R0 ;  /* 0x0000001e05007223 */ /* 0x000fe20000000000 */
[----:B-1----:R-:W-:Y:S06]  /*15f0*/  @!P1 BRA `(.L_x_47) ;  /* 0x0000000000109947 */ /* 0x002fec0003800000 */
[----:B------:R-:W-:Y:S02]  /*1600*/  MOV R5, R33 ;  /* 0x0000002100057202 */ /* 0x000fe40000000f00 */
[----:B------:R-:W-:-:S07]  /*1610*/  MOV R38, 0x1630 ;  /* 0x0000163000267802 */ /* 0x000fce0000000f00 */
[----:B------:R-:W-:Y:S05]  /*1620*/  CALL.REL.NOINC `($__internal_2_$__cuda_sm3x_div_rn_noftz_f32_slowpath) ;  /* 0x0000004800c87944 */ /* 0x000fea0003c00000 */
[----:B------:R-:W-:-:S07]  /*1630*/  MOV R0, R44 ;  /* 0x0000002c00007202 */ /* 0x000fce0000000f00 */
.L_x_47:
[----:B------:R-:W-:Y:S05]  /*1640*/  BSYNC.RECONVERGENT B5 ;  /* 0x0000000000057941 */ /* 0x000fea0003800200 */
.L_x_46:
        /* <DEDUP_REMOVED lines=10> */
[----:B------:R-:W-:Y:S02]  /*16f0*/  MOV R5, R33 ;  /* 0x0000002100057202 */ /* 0x000fe40000000f00 */
[----:B------:R-:W-:-:S07]  /*1700*/  MOV R38, 0x1720 ;  /* 0x0000172000267802 */ /* 0x000fce0000000f00 */
[----:B------:R-:W-:Y:S05]  /*1710*/  CALL.REL.NOINC `($__internal_2_$__cuda_sm3x_div_rn_noftz_f32_slowpath) ;  /* 0x00000048008c7944 */ /* 0x000fea0003c00000 */
[----:B------:R-:W-:-:S07]  /*1720*/  MOV R35, R44 ;  /* 0x0000002c00237202 */ /* 0x000fce0000000f00 */
.L_x_49:
[----:B------:R-:W-:Y:S05]  /*1730*/  BSYNC.RECONVERGENT B5 ;  /* 0x0000000000057941 */ /* 0x000fea0003800200 */
.L_x_48:
        /* <DEDUP_REMOVED lines=14> */
.L_x_50:
[----:B------:R-:W-:Y:S05]  /*1820*/  BSYNC.RECONVERGENT B5 ;  /* 0x0000000000057941 */ /* 0x000fea0003800200 */
.L_x_45:
[----:B------:R-:W-:Y:S05]  /*1830*/  BSYNC.RECONVERGENT B4 ;  /* 0x0000000000047941 */ /* 0x000fea0003800200 */
.L_x_44:
[-C--:B------:R-:W-:Y:S01]  /*1840*/  FMUL R2, R20, R35.reuse ;  /* 0x0000002314027220 */ /* 0x080fe20000400000 */
[-C--:B------:R-:W-:Y:S01]  /*1850*/  FMUL R4, R10, R35.reuse ;  /* 0x000000230a047220 */ /* 0x080fe20000400000 */
[----:B------:R-:W-:Y:S01]  /*1860*/  FMUL R35, R15, R35 ;  /* 0x000000230f237220 */ /* 0x000fe20000400000 */
[----:B------:R-:W-:Y:S01]  /*1870*/  BSSY.RECONVERGENT B4, `(.L_x_51) ;  /* 0x0000016000047945 */ /* 0x000fe20003800200 */
[-C--:B------:R-:W-:Y:S01]  /*1880*/  FFMA R2, R7, R0.reuse, R2 ;  /* 0x0000000007027223 */ /* 0x080fe20000000002 */
[-C--:B------:R-:W-:Y:S01]  /*1890*/  FFMA R4, R13, R0.reuse, R4 ;  /* 0x000000000d047223 */ /* 0x080fe20000000004 */
[----:B------:R-:W-:Y:S02]  /*18a0*/  FFMA R35, R14, R0, R35 ;  /* 0x000000000e237223 */ /* 0x000fe40000000023 */
[-C--:B------:R-:W-:Y:S01]  /*18b0*/  FFMA R39, R21, R30.reuse, R2 ;  /* 0x0000001e15277223 */ /* 0x080fe20000000002 */
[-C--:B------:R-:W-:Y:S01]  /*18c0*/  FFMA R46, R11, R30.reuse, R4 ;  /* 0x0000001e0b2e7223 */ /* 0x080fe20000000004 */
[----:B------:R-:W-:-:S04]  /*18d0*/  FFMA R0, R12, R30, R35 ;  /* 0x0000001e0c007223 */ /* 0x000fc80000000023 */
[----:B------:R-:W-:-:S04]  /*18e0*/  FSETP.GT.AND P2, PT, |R46|, |R39|, PT ;  /* 0x400000272e00720b */ /* 0x000fc80003f44200 */
[----:B------:R-:W-:Y:S02]  /*18f0*/  FSEL R33, |R46|, |R39|, P2 ;  /* 0x400000272e217208 */ /* 0x000fe40001000200 */
[----:B------:R-:W-:Y:S02]  /*1900*/  FSEL R4, |R39|, |R46|, P2 ;  /* 0x4000002e27047208 */ /* 0x000fe40001000200 */
[----:B------:R-:W0:Y:S08]  /*1910*/  MUFU.RCP R2, R33 ;  /* 0x0000002100027308 */ /* 0x000e300000001000 */
[----:B------:R-:W1:Y:S01]  /*1920*/  FCHK P1, R4, R33 ;  /* 0x0000002104007302 */ /* 0x000e620000020000 */
[----:B0-----:R-:W-:-:S04]  /*1930*/  FFMA R3, -R33, R2, 1 ;  /* 0x3f80000021037423 */ /* 0x001fc80000000102 */
[----:B------:R-:W-:-:S04]  /*1940*/  FFMA R3, R2, R3, R2 ;  /* 0x0000000302037223 */ /* 0x000fc80000000002 */
[----:B------:R-:W-:-:S04]  /*1950*/  FFMA R2, R4, R3, RZ ;  /* 0x0000000304027223 */ /* 0x000fc800000000ff */
[----:B------:R-:W-:-:S04]  /*1960*/  FFMA R5, -R33, R2, R4 ;  /* 0x0000000221057223 */ /* 0x000fc80000000104 */
[----:B------:R-:W-:Y:S01]  /*1970*/  FFMA R2, R3, R5, R2 ;  /* 0x0000000503027223 */ /* 0x000fe20000000002 */
[----:B-1----:R-:W-:Y:S06]  /*1980*/  @!P1 BRA `(.L_x_52) ;  /* 0x0000000000109947 */ /* 0x002fec0003800000 */
[----:B------:R-:W-:Y:S02]  /*1990*/  MOV R5, R33 ;  /* 0x0000002100057202 */ /* 0x000fe40000000f00 */
[----:B------:R-:W-:-:S07]  /*19a0*/  MOV R38, 0x19c0 ;  /* 0x000019c000267802 */ /* 0x000fce0000000f00 */
[----:B------:R-:W-:Y:S05]  /*19b0*/  CALL.REL.NOINC `($__internal_2_$__cuda_sm3x_div_rn_noftz_f32_slowpath) ;  /* 0x0000004400e47944 */ /* 0x000fea0003c00000 */
[----:B------:R-:W-:-:S07]  /*19c0*/  MOV R2, R44 ;  /* 0x0000002c00027202 */ /* 0x000fce0000000f00 */
.L_x_52:
[----:B------:R-:W-:Y:S05]  /*19d0*/  BSYNC.RECONVERGENT B4 ;  /* 0x0000000000047941 */ /* 0x000fea0003800200 */
.L_x_51:
[----:B------:R-:W-:Y:S02]  /*19e0*/  HFMA2 R3, -RZ, RZ, 0.89990234375, 10328 ;  /* 0x3b33710bff037431 */ /* 0x000fe400000001ff */
[----:B------:R-:W-:Y:S01]  /*19f0*/  FMUL R4, R2, R2 ;  /* 0x0000000202047220 */ /* 0x000fe20000400000 */
[----:B------:R-:W-:Y:S01]  /*1a00*/  IMAD.MOV.U32 R30, RZ, RZ, 0x3f6ee581 ;  /* 0x3f6ee581ff1e7424 */ /* 0x000fe200078e00ff */
[----:B------:R-:W-:Y:S01]  /*1a10*/  FSETP.NEU.AND P3, PT, R33, RZ, PT ;  /* 0x000000ff2100720b */ /* 0x000fe20003f6d000 */
[----:B------:R-:W-:Y:S01]  /*1a20*/  HFMA2 R33, -RZ, RZ, 2.048828125, 0.01168060302734375 ;  /* 0x401921fbff217431 */ /* 0x000fe200000001ff */
[C---:B------:R-:W-:Y:S01]  /*1a30*/  ISETP.GE.AND P1, PT, R39.reuse, RZ, PT ;  /* 0x000000ff2700720c */ /* 0x040fe20003f26270 */
[----:B------:R-:W-:Y:S01]  /*1a40*/  BSSY.RECONVERGENT B2, `(.L_x_53) ;  /* 0x000002f000027945 */ /* 0x000fe20003800200 */
[----:B------:R-:W-:Y:S02]  /*1a50*/  MOV R32, 0x54442d18 ;  /* 0x54442d1800207802 */ /* 0x000fe40000000f00 */
[----:B------:R-:W-:Y:S01]  /*1a60*/  FSETP.NEU.AND P4, PT, |R39|, |R46|, PT ;  /* 0x4000002e2700720b */ /* 0x000fe20003f8d200 */
[----:B------:R-:W-:-:S04]  /*1a70*/  FFMA R3, R4, R3, -0.015681877732276916504 ;  /* 0xbc80774804037423 */ /* 0x000fc80000000003 */
[----:B------:R-:W-:-:S04]  /*1a80*/  FFMA R3, R4, R3, 0.042200751602649688721 ;  /* 0x3d2cdab204037423 */ /* 0x000fc80000000003 */
[----:B------:R-:W-:-:S04]  /*1a90*/  FFMA R3, R4, R3, -0.074792981147766113281 ;  /* 0xbd992d1004037423 */ /* 0x000fc80000000003 */
[----:B------:R-:W-:-:S04]  /*1aa0*/  FFMA R3, R4, R3, 0.10640415549278259277 ;  /* 0x3dd9ea6c04037423 */ /* 0x000fc80000000003 */
[----:B------:R-:W-:-:S04]  /*1ab0*/  FFMA R3, R4, R3, -0.14207722246646881104 ;  /* 0xbe117cb104037423 */ /* 0x000fc80000000003 */
[C---:B------:R-:W-:Y:S02]  /*1ac0*/  FFMA R5, R4.reuse, R3, 0.19993925094604492188 ;  /* 0x3e4cbce004057423 */ /* 0x040fe40000000003 */
[----:B------:R-:W0:Y:S02]  /*1ad0*/  MUFU.RCP64H R3, 6.283184051513671875 ;  /* 0x401921fb00037908 */ /* 0x000e240000001800 */
[----:B------:R-:W-:-:S04]  /*1ae0*/  FFMA R5, R4, R5, -0.33333197236061096191 ;  /* 0xbeaaaa7d04057423 */ /* 0x000fc80000000005 */
[----:B------:R-:W-:-:S04]  /*1af0*/  FMUL R5, R4, R5 ;  /* 0x0000000504057220 */ /* 0x000fc80000400000 */
[----:B------:R-:W-:Y:S01]  /*1b00*/  FFMA R5, R5, R2, R2 ;  /* 0x0000000205057223 */ /* 0x000fe20000000002 */
[----:B------:R-:W-:-:S03]  /*1b10*/  MOV R2, 0x1 ;  /* 0x0000000100027802 */ /* 0x000fc60000000f00 */
[C---:B------:R-:W-:Y:S01]  /*1b20*/  FFMA R4, R30.reuse, 1.6832555532455444336, -R5 ;  /* 0x3fd774eb1e047823 */ /* 0x040fe20000000805 */
[-C--:B------:R-:W-:Y:S02]  /*1b30*/  FSEL R35, R5, -R5.reuse, P2 ;  /* 0x8000000505237208 */ /* 0x080fe40001000000 */
[----:B------:R-:W-:Y:S02]  /*1b40*/  FSEL R30, R30, 1.8663789033889770508, P2 ;  /* 0x3feee5811e1e7808 */ /* 0x000fe40001000000 */
[----:B------:R-:W-:Y:S01]  /*1b50*/  FSEL R34, R4, R5, P2 ;  /* 0x0000000504227208 */ /* 0x000fe20001000000 */
[----:B0-----:R-:W-:Y:S02]  /*1b60*/  DFMA R4, R2, -R32, 1 ;  /* 0x3ff000000204742b */ /* 0x001fe40000000820 */
[----:B------:R-:W-:Y:S01]  /*1b70*/  @!P1 FFMA R34, R30, 1.6832555532455444336, R35 ;  /* 0x3fd774eb1e229823 */ /* 0x000fe20000000023 */
[----:B------:R-:W-:-:S04]  /*1b80*/  MOV R30, 0x4016cbe4 ;  /* 0x4016cbe4001e7802 */ /* 0x000fc80000000f00 */
[----:B------:R-:W-:Y:S01]  /*1b90*/  @!P4 FSEL R34, R30, 0.78539818525314331055, !P1 ;  /* 0x3f490fdb1e22c808 */ /* 0x000fe20004800000 */
[----:B------:R-:W-:Y:S01]  /*1ba0*/  DFMA R4, R4, R4, R4 ;  /* 0x000000040404722b */ /* 0x000fe20000000004 */
[----:B------:R-:W-:Y:S01]  /*1bb0*/  FADD R30, |R39|, |R46| ;  /* 0x4000002e271e7221 */ /* 0x000fe20000000200 */
[----:B------:R-:W-:-:S04]  /*1bc0*/  @!P3 FSEL R34, RZ, 3.1415927410125732422, P1 ;  /* 0x40490fdbff22b808 */ /* 0x000fc80000800000 */
[----:B------:R-:W-:Y:S02]  /*1bd0*/  FSETP.NAN.AND P1, PT, R30, R30, PT ;  /* 0x0000001e1e00720b */ /* 0x000fe40003f28000 */
[----:B------:R-:W-:Y:S01]  /*1be0*/  DFMA R4, R2, R4, R2 ;  /* 0x000000040204722b */ /* 0x000fe20000000002 */
[----:B------:R-:W-:-:S04]  /*1bf0*/  LOP3.LUT R3, R34, 0x80000000, R46, 0xb8, !PT ;  /* 0x8000000022037812 */ /* 0x000fc800078eb82e */
[----:B------:R-:W-:-:S03]  /*1c00*/  FSEL R34, R30, R3, P1 ;  /* 0x000000031e227208 */ /* 0x000fc60000800000 */
[C---:B------:R-:W-:Y:S01]  /*1c10*/  DFMA R2, R4.reuse, -R32, 1 ;  /* 0x3ff000000402742b */ /* 0x040fe20000000820 */
[----:B------:R-:W-:Y:S02]  /*1c20*/  MOV R30, 0x54442d18 ;  /* 0x54442d18001e7802 */ /* 0x000fe40000000f00 */
[----:B------:R-:W0:Y:S05]  /*1c30*/  F2F.F64.F32 R34, R34 ;  /* 0x0000002200227310 */ /* 0x000e2a0000201800 */
[----:B------:R-:W-:-:S08]  /*1c40*/  DFMA R2, R4, R2, R4 ;  /* 0x000000020402722b */ /* 0x000fd00000000004 */
[----:B0-----:R-:W-:Y:S01]  /*1c50*/  DMUL R4, R34, R2 ;  /* 0x0000000222047228 */ /* 0x001fe20000000000 */
[----:B------:R-:W-:-:S07]  /*1c60*/  FSETP.GEU.AND P2, PT, |R35|, 6.5827683646048100446e-37, PT ;  /* 0x036000002300780b */ /* 0x000fce0003f4e200 */
[----:B------:R-:W-:-:S08]  /*1c70*/  DFMA R32, R4, -R32, R34 ;  /* 0x800000200420722b */ /* 0x000fd00000000022 */
[----:B------:R-:W-:-:S10]  /*1c80*/  DFMA R2, R2, R32, R4 ;  /* 0x000000200202722b */ /* 0x000fd40000000004 */
[----:B------:R-:W-:-:S05]  /*1c90*/  FFMA R4, RZ, 2.3926990032196044922, R3 ;  /* 0x401921fbff047823 */ /* 0x000fca0000000003 */
[----:B------:R-:W-:-:S13]  /*1ca0*/  FSETP.GT.AND P1, PT, |R4|, 1.469367938527859385e-39, PT ;  /* 0x001000000400780b */ /* 0x000fda0003f24200 */
[----:B------:R-:W-:Y:S05]  /*1cb0*/  @P1 BRA P2, `(.L_x_54) ;  /* 0x00000000001c1947 */ /* 0x000fea0001000000 */
[----:B------:R-:W-:Y:S02]  /*1cc0*/  MOV R40, R34 ;  /* 0x0000002200287202 */ /* 0x000fe40000000f00 */
[----:B------:R-:W-:Y:S02]  /*1cd0*/  MOV R41, R35 ;  /* 0x0000002300297202 */ /* 0x000fe40000000f00 */
[----:B------:R-:W-:Y:S02]  /*1ce0*/  MOV R43, 0x401921fb ;  /* 0x401921fb002b7802 */ /* 0x000fe40000000f00 */
[----:B------:R-:W-:-:S07]  /*1cf0*/  MOV R46, 0x1d10 ;  /* 0x00001d10002e7802 */ /* 0x000fce0000000f00 */
[----:B------:R-:W-:Y:S05]  /*1d00*/  CALL.REL.NOINC `($__internal_0_$__cuda_sm20_div_rn_f64_full) ;  /* 0x0000003c003c7944 */ /* 0x000fea0003c00000 */
[----:B------:R-:W-:Y:S02]  /*1d10*/  MOV R2, R4 ;  /* 0x0000000400027202 */ /* 0x000fe40000000f00 */
[----:B------:R-:W-:-:S07]  /*1d20*/  MOV R3, R5 ;  /* 0x0000000500037202 */ /* 0x000fce0000000f00 */
.L_x_54:
[----:B------:R-:W-:Y:S05]  /*1d30*/  BSYNC.RECONVERGENT B2 ;  /* 0x0000000000027941 */ /* 0x000fea0003800200 */
.L_x_53:
[----:B------:R-:W-:Y:S01]  /*1d40*/  HFMA2 R5, -RZ, RZ, 1.75, 0 ;  /* 0x3f000000ff057431 */ /* 0x000fe200000001ff */
[C---:B------:R-:W-:Y:S01]  /*1d50*/  FSETP.NEU.AND P2, PT, |R0|.reuse, 1, PT ;  /* 0x3f8000000000780b */ /* 0x040fe20003f4d200 */
[----:B------:R-:W-:Y:S01]  /*1d60*/  HFMA2 R34, -RZ, RZ, 68.25, 0.07958984375 ;  /* 0x54442d18ff227431 */ /* 0x000fe200000001ff */
[C---:B------:R-:W-:Y:S01]  /*1d70*/  FSETP.GT.AND P1, PT, |R0|.reuse, 0.56000000238418579102, PT ;  /* 0x3f0f5c290000780b */ /* 0x040fe20003f24200 */
[----:B------:R-:W-:Y:S01]  /*1d80*/  DADD R2, R2, 0.5 ;  /* 0x3fe0000002027429 */ /* 0x000fe20000000000 */
[----:B------:R-:W-:Y:S01]  /*1d90*/  MOV R35, 0x400921fb ;  /* 0x400921fb00237802 */ /* 0x000fe20000000f00 */
[----:B------:R-:W-:Y:S01]  /*1da0*/  BSSY.RECONVERGENT B2, `(.L_x_55) ;  /* 0x000002c000027945 */ /* 0x000fe20003800200 */
[----:B------:R-:W-:Y:S01]  /*1db0*/  MOV R41, 0x3fd774eb ;  /* 0x3fd774eb00297802 */ /* 0x000fe20000000f00 */
[----:B------:R-:W-:Y:S02]  /*1dc0*/  FFMA R4, |R0|, -R5, 0.5 ;  /* 0x3f00000000047423 */ /* 0x000fe40000000a05 */
[----:B------:R-:W-:Y:S08]  /*1dd0*/  F2F.F32.F64 R49, R2 ;  /* 0x0000000200317310 */ /* 0x000ff00000301000 */
[----:B------:R-:W0:Y:S02]  /*1de0*/  MUFU.RSQ R5, R4 ;  /* 0x0000000400057308 */ /* 0x000e240000001400 */
[----:B0-----:R-:W-:Y:S01]  /*1df0*/  FMUL R32, R4, R5 ;  /* 0x0000000504207220 */ /* 0x001fe20000400000 */
[----:B------:R-:W-:-:S04]  /*1e00*/  FMUL R5, R5, -0.5 ;  /* 0xbf00000005057820 */ /* 0x000fc80000400000 */
[----:B------:R-:W-:-:S04]  /*1e10*/  FFMA R5, R32, R5, 0.5 ;  /* 0x3f00000020057423 */ /* 0x000fc80000000005 */
[----:B------:R-:W-:Y:S01]  /*1e20*/  FFMA R5, R32, R5, R32 ;  /* 0x0000000520057223 */ /* 0x000fe20000000020 */
[----:B------:R-:W-:-:S04]  /*1e30*/  MOV R32, 0x3d4dd2f7 ;  /* 0x3d4dd2f700207802 */ /* 0x000fc80000000f00 */
[----:B------:R-:W-:-:S04]  /*1e40*/  FSEL R5, R5, RZ, P2 ;  /* 0x000000ff05057208 */ /* 0x000fc80001000000 */
[----:B------:R-:W-:Y:S02]  /*1e50*/  FSEL R38, R5, |R0|, P1 ;  /* 0x4000000005267208 */ /* 0x000fe40000800000 */
[----:B------:R-:W0:Y:S03]  /*1e60*/  MUFU.RCP64H R5, -3.1415920257568359375 ;  /* 0xc00921fb00057908 */ /* 0x000e260000001800 */
[----:B------:R-:W-:-:S04]  /*1e70*/  FMUL R39, R38, R38 ;  /* 0x0000002626277220 */ /* 0x000fc80000400000 */
[----:B------:R-:W-:-:S04]  /*1e80*/  FFMA R4, R39, R32, 0.018773360177874565125 ;  /* 0x3c99ca9727047423 */ /* 0x000fc80000000020 */
[----:B------:R-:W-:-:S04]  /*1e90*/  FFMA R4, R39, R4, 0.046769052743911743164 ;  /* 0x3d3f90e827047423 */ /* 0x000fc80000000004 */
[----:B------:R-:W-:-:S04]  /*1ea0*/  FFMA R4, R39, R4, 0.074823014438152313232 ;  /* 0x3d993ccf27047423 */ /* 0x000fc80000000004 */
[----:B------:R-:W-:Y:S01]  /*1eb0*/  FFMA R40, R39, R4, 0.16667181253433227539 ;  /* 0x3e2aac0427287423 */ /* 0x000fe20000000004 */
[----:B------:R-:W-:-:S03]  /*1ec0*/  HFMA2 R4, -RZ, RZ, 0, 5.9604644775390625e-08 ;  /* 0x00000001ff047431 */ /* 0x000fc600000001ff */
[----:B------:R-:W-:-:S04]  /*1ed0*/  FMUL R39, R39, R40 ;  /* 0x0000002827277220 */ /* 0x000fc80000400000 */
[----:B------:R-:W-:Y:S01]  /*1ee0*/  FFMA R39, R38, R39, R38 ;  /* 0x0000002726277223 */ /* 0x000fe20000000026 */
[----:B0-----:R-:W-:-:S03]  /*1ef0*/  DFMA R32, R4, R34, 1 ;  /* 0x3ff000000420742b */ /* 0x001fc60000000022 */
[----:B------:R-:W-:-:S04]  /*1f00*/  FMUL R38, R39, -2 ;  /* 0xc000000027267820 */ /* 0x000fc80000400000 */
[----:B------:R-:W-:Y:S01]  /*1f10*/  @P1 FFMA R39, R41, 0.93318945169448852539, R38 ;  /* 0x3f6ee58129271823 */ /* 0x000fe20000000026 */
[----:B------:R-:W-:-:S04]  /*1f20*/  DFMA R32, R32, R32, R32 ;  /* 0x000000202020722b */ /* 0x000fc80000000020 */
[CC--:B------:R-:W-:Y:S02]  /*1f30*/  FSETP.NAN.AND P1, PT, R39.reuse, R39.reuse, PT ;  /* 0x000000272700720b */ /* 0x0c0fe40003f28000 */
[----:B------:R-:W-:Y:S02]  /*1f40*/  LOP3.LUT R0, R39, 0x80000000, R0, 0xb8, !PT ;  /* 0x8000000027007812 */ /* 0x000fe400078eb800 */
[----:B------:R-:W-:Y:S02]  /*1f50*/  DFMA R32, R4, R32, R4 ;  /* 0x000000200420722b */ /* 0x000fe40000000004 */
[----:B------:R-:W-:-:S06]  /*1f60*/  FSEL R39, R0, R39, !P1 ;  /* 0x0000002700277208 */ /* 0x000fcc0004800000 */
[C---:B------:R-:W-:Y:S01]  /*1f70*/  DFMA R4, R32.reuse, R34, 1 ;  /* 0x3ff000002004742b */ /* 0x040fe20000000022 */
[----:B------:R-:W0:Y:S07]  /*1f80*/  F2F.F64.F32 R38, R39 ;  /* 0x0000002700267310 */ /* 0x000e2e0000201800 */
[----:B------:R-:W-:-:S08]  /*1f90*/  DFMA R4, R32, R4, R32 ;  /* 0x000000042004722b */ /* 0x000fd00000000020 */
[----:B0-----:R-:W-:Y:S01]  /*1fa0*/  DMUL R32, R38, R4 ;  /* 0x0000000426207228 */ /* 0x001fe20000000000 */
[----:B------:R-:W-:-:S07]  /*1fb0*/  FSETP.GEU.AND P2, PT, |R39|, 6.5827683646048100446e-37, PT ;  /* 0x036000002700780b */ /* 0x000fce0003f4e200 */
[----:B------:R-:W-:-:S08]  /*1fc0*/  DFMA R34, R32, R34, R38 ;  /* 0x000000222022722b */ /* 0x000fd00000000026 */
[----:B------:R-:W-:-:S10]  /*1fd0*/  DFMA R4, R4, R34, R32 ;  /* 0x000000220404722b */ /* 0x000fd40000000020 */
[----:B------:R-:W-:-:S05]  /*1fe0*/  FFMA R0, RZ, -2.1426990032196044922, R5 ;  /* 0xc00921fbff007823 */ /* 0x000fca0000000005 */
[----:B------:R-:W-:-:S13]  /*1ff0*/  FSETP.GT.AND P1, PT, |R0|, 1.469367938527859385e-39, PT ;  /* 0x001000000000780b */ /* 0x000fda0003f24200 */
[----:B------:R-:W-:Y:S05]  /*2000*/  @P1 BRA P2, `(.L_x_56) ;  /* 0x0000000000141947 */ /* 0x000fea0001000000 */
[----:B------:R-:W-:Y:S02]  /*2010*/  MOV R40, R38 ;  /* 0x0000002600287202 */ /* 0x000fe40000000f00 */
[----:B------:R-:W-:Y:S02]  /*2020*/  MOV R41, R39 ;  /* 0x0000002700297202 */ /* 0x000fe40000000f00 */
[----:B------:R-:W-:Y:S02]  /*2030*/  MOV R43, 0xc00921fb ;  /* 0xc00921fb002b7802 */ /* 0x000fe40000000f00 */
[----:B------:R-:W-:-:S07]  /*2040*/  MOV R46, 0x2060 ;  /* 0x00002060002e7802 */ /* 0x000fce0000000f00 */
[----:B------:R-:W-:Y:S05]  /*2050*/  CALL.REL.NOINC `($__internal_0_$__cuda_sm20_div_rn_f64_full) ;  /* 0x0000003800687944 */ /* 0x000fea0003c00000 */
.L_x_56:
[----:B------:R-:W-:Y:S05]  /*2060*/  BSYNC.RECONVERGENT B2 ;  /* 0x0000000000027941 */ /* 0x000fea0003800200 */
.L_x_55:
[----:B------:R-:W-:Y:S01]  /*2070*/  DADD R4, R4, 0.5 ;  /* 0x3fe0000004047429 */ /* 0x000fe20000000000 */
[----:B------:R-:W-:Y:S02]  /*2080*/  IADD3 R27, PT, PT, R27, -0x1, RZ ;  /* 0xffffffff1b1b7810 */ /* 0x000fe40007ffe0ff */
[----:B------:R-:W-:Y:S02]  /*2090*/  IADD3 R0, PT, PT, R26, -0x1, RZ ;  /* 0xffffffff1a007810 */ /* 0x000fe40007ffe0ff */
[----:B------:R-:W-:Y:S02]  /*20a0*/  I2FP.F32.S32 R27, R27 ;  /* 0x0000001b001b7245 */ /* 0x000fe40000201400 */
[----:B------:R-:W-:-:S03]  /*20b0*/  I2FP.F32.S32 R0, R0 ;  /* 0x0000000000007245 */ /* 0x000fc60000201400 */
[----:B------:R-:W0:Y:S02]  /*20c0*/  F2F.F32.F64 R4, R4 ;  /* 0x0000000400047310 */ /* 0x000e240000301000 */
[----:B------:R-:W-:-:S06]  /*20d0*/  FMUL R0, R49, R0 ;  /* 0x0000000031007220 */ /* 0x000fcc0000400000 */
[----:B------:R-:W-:Y:S01]  /*20e0*/  F2I.TRUNC.NTZ R3, R0 ;  /* 0x0000000000037305 */ /* 0x000fe2000020f100 */
[----:B0-----:R-:W-:-:S07]  /*20f0*/  FMUL R27, R4, R27 ;  /* 0x0000001b041b7220 */ /* 0x001fce0000400000 */
[----:B------:R-:W0:Y:S02]  /*2100*/  F2I.TRUNC.NTZ R27, R27 ;  /* 0x0000001b001b7305 */ /* 0x000e24000020f100 */
[----:B0-----:R-:W-:-:S04]  /*2110*/  IMAD R3, R26, R27, R3 ;  /* 0x0000001b1a037224 */ /* 0x001fc800078e0203 */
[----:B------:R-:W-:-:S05]  /*2120*/  IMAD R3, R3, 0x3, RZ ;  /* 0x0000000303037824 */ /* 0x000fca00078e02ff */
[----:B------:R-:W-:-:S04]  /*2130*/  IADD3 R2, P1, PT, R24, R3, RZ ;  /* 0x0000000318027210 */ /* 0x000fc80007f3e0ff */
[----:B------:R-:W-:-:S05]  /*2140*/  LEA.HI.X.SX32 R3, R3, R25, 0x1, P1 ;  /* 0x0000001903037211 */ /* 0x000fca00008f0eff */
[----:B------:R-:W2:Y:S04]  /*2150*/  LD.E.U8 R4, desc[UR36][R2.64] ;  /* 0x0000002402047980 */ /* 0x000ea8000c101100 */
[----:B------:R0:W5:Y:S04]  /*2160*/  LD.E.U8 R25, desc[UR36][R2.64+0x1] ;  /* 0x0000012402197980 */ /* 0x000168000c101100 */
[----:B------:R0:W5:Y:S01]  /*2170*/  LD.E.U8 R26, desc[UR36][R2.64+0x2] ;  /* 0x00000224021a7980 */ /* 0x000162000c101100 */
[----:B------:R-:W-:Y:S01]  /*2180*/  HFMA2 R5, -RZ, RZ, 3.748046875, 0 ;  /* 0x437f0000ff057431 */ /* 0x000fe200000001ff */
[----:B------:R-:W-:Y:S01]  /*2190*/  MOV R24, 0x3b808081 ;  /* 0x3b80808100187802 */ /* 0x000fe20000000f00 */
[----:B------:R-:W-:Y:S04]  /*21a0*/  BSSY.RECONVERGENT B4, `(.L_x_57) ;  /* 0x000000d000047945 */ /* 0x000fe80003800200 */
[----:B------:R-:W-:-:S04]  /*21b0*/  FFMA R5, R24, -R5, 1 ;  /* 0x3f80000018057423 */ /* 0x000fc80000000805 */
[----:B------:R-:W-:Y:S01]  /*21c0*/  FFMA R5, R5, R24, 0.0039215688593685626984 ;  /* 0x3b80808105057423 */ /* 0x000fe20000000018 */
[----:B--2---:R-:W-:-:S04]  /*21d0*/  I2FP.F32.U32 R4, R4 ;  /* 0x0000000400047245 */ /* 0x004fc80000201000 */
[----:B------:R-:W1:Y:S01]  /*21e0*/  FCHK P1, R4, 255 ;  /* 0x437f000004007902 */ /* 0x000e620000020000 */
[----:B------:R-:W-:-:S04]  /*21f0*/  FFMA R0, R4, R5, RZ ;  /* 0x0000000504007223 */ /* 0x000fc800000000ff */
[----:B------:R-:W-:-:S04]  /*2200*/  FFMA R24, R0, -255, R4 ;  /* 0xc37f000000187823 */ /* 0x000fc80000000004 */
[----:B------:R-:W-:Y:S01]  /*2210*/  FFMA R5, R5, R24, R0 ;  /* 0x0000001805057223 */ /* 0x000fe20000000000 */
[----:B01----:R-:W-:Y:S06]  /*2220*/  @!P1 BRA `(.L_x_58) ;  /* 0x0000000000109947 */ /* 0x003fec0003800000 */
[----:B------:R-:W-:Y:S02]  /*2230*/  MOV R5, 0x437f0000 ;  /* 0x437f000000057802 */ /* 0x000fe40000000f00 */
[----:B------:R-:W-:-:S07]  /*2240*/  MOV R38, 0x2260 ;  /* 0x0000226000267802 */ /* 0x000fce0000000f00 */
[----:B-----5:R-:W-:Y:S05]  /*2250*/  CALL.REL.NOINC `($__internal_2_$__cuda_sm3x_div_rn_noftz_f32_slowpath) ;  /* 0x0000003c00bc7944 */ /* 0x020fea0003c00000 */
[----:B------:R-:W-:-:S07]  /*2260*/  MOV R5, R44 ;  /* 0x0000002c00057202 */ /* 0x000fce0000000f00 */
.L_x_58:
[----:B------:R-:W-:Y:S05]  /*2270*/  BSYNC.RECONVERGENT B4 ;  /* 0x0000000000047941 */ /* 0x000fea0003800200 */
.L_x_57:
[----:B------:R-:W-:Y:S01]  /*2280*/  HFMA2 R2, -RZ, RZ, 0.9375, -7.688999176025390625e-06 ;  /* 0x3b808081ff027431 */ /* 0x000fe200000001ff */
[----:B-----5:R-:W-:Y:S01]  /*2290*/  LOP3.LUT R0, R25, 0xffff, RZ, 0xc0, !PT ;  /* 0x0000ffff19007812 */ /* 0x020fe200078ec0ff */
[----:B------:R-:W-:Y:S01]  /*22a0*/  BSSY.RECONVERGENT B4, `(.L_x_59) ;  /* 0x000000f000047945 */ /* 0x000fe20003800200 */
[----:B------:R-:W-:Y:S02]  /*22b0*/  MOV R3, 0x437f0000 ;  /* 0x437f000000037802 */ /* 0x000fe40000000f00 */
[----:B------:R-:W-:-:S04]  /*22c0*/  I2FP.F32.U32 R4, R0 ;  /* 0x0000000000047245 */ /* 0x000fc80000201000 */
[----:B------:R-:W0:Y:S01]  /*22d0*/  FCHK P1, R4, 255 ;  /* 0x437f000004007902 */ /* 0x000e220000020000 */
[----:B------:R-:W-:-:S04]  /*22e0*/  FFMA R3, R2, -R3, 1 ;  /* 0x3f80000002037423 */ /* 0x000fc80000000803 */
[----:B------:R-:W-:Y:S01]  /*22f0*/  FFMA R0, R3, R2, 0.0039215688593685626984 ;  /* 0x3b80808103007423 */ /* 0x000fe20000000002 */
[----:B------:R-:W-:-:S03]  /*2300*/  MOV R3, R5 ;  /* 0x0000000500037202 */ /* 0x000fc60000000f00 */
[----:B------:R-:W-:-:S04]  /*2310*/  FFMA R25, R0, R4, RZ ;  /* 0x0000000400197223 */ /* 0x000fc800000000ff */
[----:B------:R-:W-:-:S04]  /*2320*/  FFMA R2, R25, -255, R4 ;  /* 0xc37f000019027823 */ /* 0x000fc80000000004 */
[----:B------:R-:W-:Y:S01]  /*2330*/  FFMA R24, R0, R2, R25 ;  /* 0x0000000200187223 */ /* 0x000fe20000000019 */
[----:B0-----:R-:W-:Y:S06]  /*2340*/  @!P1 BRA `(.L_x_60) ;  /* 0x0000000000109947 */ /* 0x001fec0003800000 */
[----:B------:R-:W-:Y:S02]  /*2350*/  MOV R5, 0x437f0000 ;  /* 0x437f000000057802 */ /* 0x000fe40000000f00 */
[----:B------:R-:W-:-:S07]  /*2360*/  MOV R38, 0x2380 ;  /* 0x0000238000267802 */ /* 0x000fce0000000f00 */
[----:B------:R-:W-:Y:S05]  /*2370*/  CALL.REL.NOINC `($__internal_2_$__cuda_sm3x_div_rn_noftz_f32_slowpath) ;  /* 0x0000003c00747944 */ /* 0x000fea0003c00000 */
[----:B------:R-:W-:-:S07]  /*2380*/  MOV R24, R44 ;  /* 0x0000002c00187202 */ /* 0x000fce0000000f00 */
.L_x_60:
[----:B------:R-:W-:Y:S05]  /*2390*/  BSYNC.RECONVERGENT B4 ;  /* 0x0000000000047941 */ /* 0x000fea0003800200 */
.L_x_59:
[----:B------:R-:W-:Y:S01]  /*23a0*/  HFMA2 R2, -RZ, RZ, 0.9375, -7.688999176025390625e-06 ;  /* 0x3b808081ff027431 */ /* 0x000fe200000001ff */
[----:B------:R-:W-:Y:S01]  /*23b0*/  LOP3.LUT R0, R26, 0xffff, RZ, 0xc0, !PT ;  /* 0x0000ffff1a007812 */ /* 0x000fe200078ec0ff */
[----:B------:R-:W-:Y:S01]  /*23c0*/  BSSY.RECONVERGENT B4, `(.L_x_61) ;  /* 0x000000e000047945 */ /* 0x000fe20003800200 */
[----:B------:R-:W-:Y:S02]  /*23d0*/  MOV R5, 0x437f0000 ;  /* 0x437f000000057802 */ /* 0x000fe40000000f00 */
[----:B------:R-:W-:-:S04]  /*23e0*/  I2FP.F32.U32 R4, R0 ;  /* 0x0000000000047245 */ /* 0x000fc80000201000 */
[----:B------:R-:W0:Y:S01]  /*23f0*/  FCHK P1, R4, 255 ;  /* 0x437f000004007902 */ /* 0x000e220000020000 */
[----:B------:R-:W-:-:S04]  /*2400*/  FFMA R5, R2, -R5, 1 ;  /* 0x3f80000002057423 */ /* 0x000fc80000000805 */
[----:B------:R-:W-:-:S04]  /*2410*/  FFMA R0, R5, R2, 0.0039215688593685626984 ;  /* 0x3b80808105007423 */ /* 0x000fc80000000002 */
        /* <DEDUP_REMOVED lines=8> */
.L_x_62:
[----:B------:R-:W-:Y:S05]  /*24a0*/  BSYNC.RECONVERGENT B4 ;  /* 0x0000000000047941 */ /* 0x000fea0003800200 */
.L_x_61:
[----:B------:R-:W-:Y:S05]  /*24b0*/  BRA `(.L_x_40) ;  /* 0x00000020009c7947 */ /* 0x000fea0003800000 */
.L_x_39:
[----:B-----5:R-:W-:Y:S01]  /*24c0*/  FADD R3, -R9, R28 ;  /* 0x0000001c09037221 */ /* 0x020fe20000000100 */
[----:B------:R-:W-:Y:S01]  /*24d0*/  FADD R4, -R8, R29 ;  /* 0x0000001d08047221 */ /* 0x000fe20000000100 */
[----:B------:R-:W-:Y:S01]  /*24e0*/  FADD R5, -R6, R31 ;  /* 0x0000001f06057221 */ /* 0x000fe20000000100 */
[----:B------:R-:W-:Y:S02]  /*24f0*/  HFMA2 R34, -RZ, RZ, 1.875, 0 ;  /* 0x3f800000ff227431 */ /* 0x000fe400000001ff */
[-C--:B------:R-:W-:Y:S01]  /*2500*/  FMUL R0, R20, R3.reuse ;  /* 0x0000000314007220 */ /* 0x080fe20000400000 */
[-C--:B------:R-:W-:Y:S01]  /*2510*/  FMUL R2, R10, R3.reuse ;  /* 0x000000030a027220 */ /* 0x080fe20000400000 */
[----:B------:R-:W-:Y:S01]  /*2520*/  FMUL R3, R15, R3 ;  /* 0x000000030f037220 */ /* 0x000fe20000400000 */
[----:B------:R-:W-:Y:S01]  /*2530*/  BSSY.RECONVERGENT B2, `(.L_x_63) ;  /* 0x0000017000027945 */ /* 0x000fe20003800200 */
[-C--:B------:R-:W-:Y:S01]  /*2540*/  FFMA R0, R7, R4.reuse, R0 ;  /* 0x0000000407007223 */ /* 0x080fe20000000000 */
[-C--:B------:R-:W-:Y:S01]  /*2550*/  FFMA R2, R13, R4.reuse, R2 ;  /* 0x000000040d027223 */ /* 0x080fe20000000002 */
[----:B------:R-:W-:Y:S01]  /*2560*/  FFMA R3, R14, R4, R3 ;  /* 0x000000040e037223 */ /* 0x000fe20000000003 */
[----:B------:R-:W-:-:S02]  /*2570*/  HFMA2 R30, -RZ, RZ, 0, 0 ;  /* 0x00000000ff1e7431 */ /* 0x000fc400000001ff */
[-C--:B------:R-:W-:Y:S01]  /*2580*/  FFMA R0, R21, R5.reuse, R0 ;  /* 0x0000000515007223 */ /* 0x080fe20000000000 */
[-C--:B------:R-:W-:Y:S01]  /*2590*/  FFMA R2, R11, R5.reuse, R2 ;  /* 0x000000050b027223 */ /* 0x080fe20000000002 */
[----:B------:R-:W-:Y:S01]  /*25a0*/  FFMA R3, R12, R5, R3 ;  /* 0x000000050c037223 */ /* 0x000fe20000000003 */
[----:B------:R-:W-:Y:S01]  /*25b0*/  MOV R5, RZ ;  /* 0x000000ff00057202 */ /* 0x000fe20000000f00 */
[----:B------:R-:W-:Y:S01]  /*25c0*/  FADD R4, -R37, |R0| ;  /* 0x4000000025047221 */ /* 0x000fe20000000100 */
[----:B------:R-:W-:Y:S01]  /*25d0*/  FADD R32, -R23, |R2| ;  /* 0x4000000217207221 */ /* 0x000fe20000000100 */
[----:B------:R-:W-:-:S04]  /*25e0*/  FADD R33, -R22, |R3| ;  /* 0x4000000316217221 */ /* 0x000fc80000000100 */
[----:B------:R-:W-:-:S04]  /*25f0*/  FSETP.GT.AND P1, PT, R4, R32, PT ;  /* 0x000000200400720b */ /* 0x000fc80003f24000 */
[----:B------:R-:W-:-:S13]  /*2600*/  FSETP.LEU.OR P1, PT, R4, R33, !P1 ;  /* 0x000000210400720b */ /* 0x000fda0004f2b400 */
[----:B------:R-:W-:-:S04]  /*2610*/  @!P1 FSETP.GT.AND P2, PT, R0, RZ, PT ;  /* 0x000000ff0000920b */ /* 0x000fc80003f44000 */
[----:B------:R-:W-:Y:S01]  /*2620*/  @!P1 FSEL R4, R34, -1, P2 ;  /* 0xbf80000022049808 */ /* 0x000fe20001000000 */
[----:B------:R-:W-:Y:S08]  /*2630*/  @!P1 BRA `(.L_x_64) ;  /* 0x0000000000189947 */ /* 0x000ff00003800000 */
[----:B------:R-:W-:Y:S02]  /*2640*/  FSETP.GT.AND P3, PT, R33, R32, PT ;  /* 0x000000202100720b */ /* 0x000fe40003f64000 */
[----:B------:R-:W-:-:S11]  /*2650*/  MOV R4, RZ ;  /* 0x000000ff00047202 */ /* 0x000fd60000000f00 */
[----:B------:R-:W-:Y:S02]  /*2660*/  @P3 FSETP.GT.AND P1, PT, R3, RZ, PT ;  /* 0x000000ff0300320b */ /* 0x000fe40003f24000 */
[----:B------:R-:W-:Y:S02]  /*2670*/  @!P3 FSETP.GT.AND P2, PT, R2, RZ, PT ;  /* 0x000000ff0200b20b */ /* 0x000fe40003f44000 */
[C---:B------:R-:W-:Y:S02]  /*2680*/  @P3 FSEL R5, R34.reuse, -1, P1 ;  /* 0xbf80000022053808 */ /* 0x040fe40000800000 */
[----:B------:R-:W-:-:S09]  /*2690*/  @!P3 FSEL R30, R34, -1, P2 ;  /* 0xbf800000221eb808 */ /* 0x000fd20001000000 */
.L_x_64:
[----:B------:R-:W-:Y:S05]  /*26a0*/  BSYNC.RECONVERGENT B2 ;  /* 0x0000000000027941 */ /* 0x000fea0003800200 */
.L_x_63:
        /* <DEDUP_REMOVED lines=9> */
[----:B------:R-:W-:Y:S01]  /*2740*/  FFMA R5, R11, R30, R34 ;  /* 0x0000001e0b057223 */ /* 0x000fe20000000022 */
[----:B------:R-:W-:-:S02]  /*2750*/  MOV R33, 0x3f800000 ;  /* 0x3f80000000217802 */ /* 0x000fc40000000f00 */
[----:B------:R-:W-:Y:S02]  /*2760*/  FSETP.NEU.AND P1, PT, |R43|, 1, PT ;  /* 0x3f8000002b00780b */ /* 0x000fe40003f2d200 */
[----:B------:R-:W-:Y:S02]  /*2770*/  FSETP.NEU.AND P3, PT, |R4|, 1, PT ;  /* 0x3f8000000400780b */ /* 0x000fe40003f6d200 */
[----:B------:R-:W-:-:S09]  /*2780*/  FSETP.NEU.AND P2, PT, |R5|, 1, PT ;  /* 0x3f8000000500780b */ /* 0x000fd20003f4d200 */
[----:B------:R-:W-:Y:S05]  /*2790*/  @!P1 BRA `(.L_x_66) ;  /* 0x0000000400049947 */ /* 0x000fea0003800000 */
[----:B------:R-:W-:-:S13]  /*27a0*/  FSETP.NAN.AND P1, PT, |R43|, |R43|, PT ;  /* 0x4000002b2b00720b */ /* 0x000fda0003f28200 */
[----:B------:R-:W-:Y:S01]  /*27b0*/  @P1 FADD R33, |R43|, 4 ;  /* 0x408000002b211421 */ /* 0x000fe20000000200 */
[----:B------:R-:W-:Y:S06]  /*27c0*/  @P1 BRA `(.L_x_66) ;  /* 0x0000000000f81947 */ /* 0x000fec0003800000 */
[C---:B------:R-:W-:Y:S01]  /*27d0*/  FMUL R30, |R43|.reuse, 16777216 ;  /* 0x4b8000002b1e7820 */ /* 0x040fe20000400200 */
[----:B------:R-:W-:Y:S01]  /*27e0*/  FSETP.GEU.AND P1, PT, |R43|, 1.175494350822287508e-38, PT ;  /* 0x008000002b00780b */ /* 0x000fe20003f2e200 */
[----:B------:R-:W-:-:S03]  /*27f0*/  HFMA2 R40, -RZ, RZ, 0.771484375, 0.21533203125 ;  /* 0x3a2c32e4ff287431 */ /* 0x000fc600000001ff */
[----:B------:R-:W-:-:S04]  /*2800*/  FSEL R30, R30, |R43|, !P1 ;  /* 0x4000002b1e1e7208 */ /* 0x000fc80004800000 */
[----:B------:R-:W-:-:S04]  /*2810*/  IADD3 R32, PT, PT, R30, -0x3f3504f3, RZ ;  /* 0xc0cafb0d1e207810 */ /* 0x000fc80007ffe0ff */
[----:B------:R-:W-:-:S04]  /*2820*/  LOP3.LUT R33, R32, 0xff800000, RZ, 0xc0, !PT ;  /* 0xff80000020217812 */ /* 0x000fc800078ec0ff */
[-C--:B------:R-:W-:Y:S02]  /*2830*/  IADD3 R30, PT, PT, R30, -R33.reuse, RZ ;  /* 0x800000211e1e7210 */ /* 0x080fe40007ffe0ff */
[----:B------:R-:W-:-:S03]  /*2840*/  I2FP.F32.S32 R33, R33 ;  /* 0x0000002100217245 */ /* 0x000fc60000201400 */
[C---:B------:R-:W-:Y:S01]  /*2850*/  FADD R34, R30.reuse, 1 ;  /* 0x3f8000001e227421 */ /* 0x040fe20000000000 */
[----:B------:R-:W-:Y:S01]  /*2860*/  FADD R32, R30, -1 ;  /* 0xbf8000001e207421 */ /* 0x000fe20000000000 */
[----:B------:R-:W-:Y:S02]  /*2870*/  FSEL R30, RZ, -24, P1 ;  /* 0xc1c00000ff1e7808 */ /* 0x000fe40000800000 */
[----:B------:R-:W-:Y:S01]  /*2880*/  FSETP.NEU.AND P1, PT, |R43|, +INF , PT ;  /* 0x7f8000002b00780b */ /* 0x000fe20003f2d200 */
[----:B------:R-:W-:Y:S01]  /*2890*/  FADD R35, R32, R32 ;  /* 0x0000002020237221 */ /* 0x000fe20000000000 */
[----:B------:R-:W0:Y:S01]  /*28a0*/  MUFU.RCP R34, R34 ;  /* 0x0000002200227308 */ /* 0x000e220000001000 */
[----:B------:R-:W-:Y:S01]  /*28b0*/  FFMA R30, R33, 1.1920928955078125e-07, R30 ;  /* 0x34000000211e7823 */ /* 0x000fe2000000001e */
[----:B------:R-:W-:Y:S01]  /*28c0*/  FSETP.NEU.AND P1, PT, |R43|, RZ, P1 ;  /* 0x000000ff2b00720b */ /* 0x000fe20000f2d200 */
[----:B0-----:R-:W-:-:S04]  /*28d0*/  FMUL R35, R34, R35 ;  /* 0x0000002322237220 */ /* 0x001fc80000400000 */
[----:B------:R-:W-:Y:S01]  /*28e0*/  FADD R38, R32, -R35 ;  /* 0x8000002320267221 */ /* 0x000fe20000000000 */
[CC--:B------:R-:W-:Y:S01]  /*28f0*/  FMUL R33, R35.reuse, R35.reuse ;  /* 0x0000002323217220 */ /* 0x0c0fe20000400000 */
[----:B------:R-:W-:Y:S02]  /*2900*/  FFMA R41, R35, 1.4426950216293334961, R30 ;  /* 0x3fb8aa3b23297823 */ /* 0x000fe4000000001e */
[----:B------:R-:W-:Y:S01]  /*2910*/  FADD R39, R38, R38 ;  /* 0x0000002626277221 */ /* 0x000fe20000000000 */
[C---:B------:R-:W-:Y:S01]  /*2920*/  FFMA R38, R33.reuse, R40, 0.0032181653659790754318 ;  /* 0x3b52e7db21267423 */ /* 0x040fe20000000028 */
[----:B------:R-:W-:Y:S02]  /*2930*/  FADD R30, R30, -R41 ;  /* 0x800000291e1e7221 */ /* 0x000fe40000000000 */
[----:B------:R-:W-:Y:S01]  /*2940*/  FFMA R39, R32, -R35, R39 ;  /* 0x8000002320277223 */ /* 0x000fe20000000027 */
[----:B------:R-:W-:Y:S01]  /*2950*/  FFMA R38, R33, R38, 0.018033718690276145935 ;  /* 0x3c93bb7321267423 */ /* 0x000fe20000000026 */
[----:B------:R-:W-:-:S02]  /*2960*/  FFMA R30, R35, 1.4426950216293334961, R30 ;  /* 0x3fb8aa3b231e7823 */ /* 0x000fc4000000001e */
[----:B------:R-:W-:Y:S01]  /*2970*/  FMUL R39, R34, R39 ;  /* 0x0000002722277220 */ /* 0x000fe20000400000 */
[----:B------:R-:W-:-:S03]  /*2980*/  FFMA R38, R33, R38, 0.12022458761930465698 ;  /* 0x3df6384f21267423 */ /* 0x000fc60000000026 */
[----:B------:R-:W-:Y:S01]  /*2990*/  FFMA R30, R39, 1.4426950216293334961, R30 ;  /* 0x3fb8aa3b271e7823 */ /* 0x000fe2000000001e */
[----:B------:R-:W-:-:S03]  /*29a0*/  FMUL R38, R33, R38 ;  /* 0x0000002621267220 */ /* 0x000fc60000400000 */
[----:B------:R-:W-:Y:S01]  /*29b0*/  FFMA R32, R35, 1.9251366722983220825e-08, R30 ;  /* 0x32a55e3423207823 */ /* 0x000fe2000000001e */
[----:B------:R-:W-:-:S04]  /*29c0*/  FMUL R30, R38, 3 ;  /* 0x40400000261e7820 */ /* 0x000fc80000400000 */
[----:B------:R-:W-:-:S04]  /*29d0*/  FFMA R39, R39, R30, R32 ;  /* 0x0000001e27277223 */ /* 0x000fc80000000020 */
[----:B------:R-:W-:Y:S01]  /*29e0*/  FFMA R38, R35, R38, R39 ;  /* 0x0000002623267223 */ /* 0x000fe20000000027 */
[----:B------:R-:W-:-:S03]  /*29f0*/  IMAD.MOV.U32 R35, RZ, RZ, 0x391fcb8e ;  /* 0x391fcb8eff237424 */ /* 0x000fc600078e00ff */
[----:B------:R-:W-:-:S04]  /*2a00*/  FADD R30, R41, R38 ;  /* 0x00000026291e7221 */ /* 0x000fc80000000000 */
[----:B------:R-:W-:Y:S01]  /*2a10*/  FMUL R33, R30, 4 ;  /* 0x408000001e217820 */ /* 0x000fe20000400000 */
[----:B------:R-:W-:-:S03]  /*2a20*/  FADD R41, -R41, R30 ;  /* 0x0000001e29297221 */ /* 0x000fc60000000100 */
[----:B------:R-:W0:Y:S01]  /*2a30*/  FRND R32, R33 ;  /* 0x0000002100207307 */ /* 0x000e220000201000 */
[----:B------:R-:W-:Y:S01]  /*2a40*/  FADD R41, R38, -R41 ;  /* 0x8000002926297221 */ /* 0x000fe20000000000 */
[----:B------:R-:W-:Y:S01]  /*2a50*/  FFMA R30, R30, 4, -R33 ;  /* 0x408000001e1e7823 */ /* 0x000fe20000000821 */
[----:B------:R-:W-:-:S03]  /*2a60*/  FSETP.GT.AND P5, PT, |R33|, 152, PT ;  /* 0x431800002100780b */ /* 0x000fc60003fa4200 */
[----:B------:R-:W-:Y:S01]  /*2a70*/  FFMA R41, R41, 4, R30 ;  /* 0x4080000029297823 */ /* 0x000fe2000000001e */
[----:B0-----:R-:W-:Y:S01]  /*2a80*/  FADD R30, R33, -R32 ;  /* 0x80000020211e7221 */ /* 0x001fe20000000000 */
[----:B------:R-:W-:-:S03]  /*2a90*/  FSETP.GT.AND P4, PT, R32, RZ, PT ;  /* 0x000000ff2000720b */ /* 0x000fc60003f84000 */
[----:B------:R-:W-:Y:S01]  /*2aa0*/  FADD R30, R30, R41 ;  /* 0x000000291e1e7221 */ /* 0x000fe20000000000 */
[----:B------:R-:W-:Y:S02]  /*2ab0*/  SEL R32, RZ, 0x83000000, P4 ;  /* 0x83000000ff207807 */ /* 0x000fe40002000000 */
[----:B------:R-:W-:Y:S01]  /*2ac0*/  FSETP.GEU.AND P4, PT, R33, RZ, PT ;  /* 0x000000ff2100720b */ /* 0x000fe20003f8e000 */
[----:B------:R-:W-:Y:S01]  /*2ad0*/  FFMA R35, R30, R35, 0.0013391353422775864601 ;  /* 0x3aaf85ed1e237423 */ /* 0x000fe20000000023 */
[----:B------:R-:W-:-:S03]  /*2ae0*/  IADD3 R34, PT, PT, R32, 0x7f000000, RZ ;  /* 0x7f00000020227810 */ /* 0x000fc60007ffe0ff */
[C---:B------:R-:W-:Y:S02]  /*2af0*/  FFMA R39, R30.reuse, R35, 0.0096188392490148544312 ;  /* 0x3c1d98561e277423 */ /* 0x040fe40000000023 */
[----:B------:R0:W1:Y:S02]  /*2b00*/  F2I.NTZ R35, R33 ;  /* 0x0000002100237305 */ /* 0x0000640000203100 */
[----:B------:R-:W-:-:S04]  /*2b10*/  FFMA R39, R30, R39, 0.055503588169813156128 ;  /* 0x3d6357bb1e277423 */ /* 0x000fc80000000027 */
[----:B------:R-:W-:Y:S01]  /*2b20*/  FFMA R39, R30, R39, 0.24022644758224487305 ;  /* 0x3e75fdec1e277423 */ /* 0x000fe20000000027 */
[----:B0-----:R-:W-:-:S03]  /*2b30*/  FSEL R33, RZ, +INF , !P4 ;  /* 0x7f800000ff217808 */ /* 0x001fc60006000000 */
[----:B------:R-:W-:-:S04]  /*2b40*/  FFMA R39, R30, R39, 0.69314718246459960938 ;  /* 0x3f3172181e277423 */ /* 0x000fc80000000027 */
[----:B------:R-:W-:Y:S01]  /*2b50*/  FFMA R39, R30, R39, 1 ;  /* 0x3f8000001e277423 */ /* 0x000fe20000000027 */
[----:B-1----:R-:W-:Y:S01]  /*2b60*/  LEA R35, R35, -R32, 0x17 ;  /* 0x8000002023237211 */ /* 0x002fe200078eb8ff */
[----:B------:R-:W-:Y:S02]  /*2b70*/  @!P1 FADD R30, |R43|, |R43| ;  /* 0x4000002b2b1e9221 */ /* 0x000fe40000000200 */
[----:B------:R-:W-:-:S04]  /*2b80*/  FMUL R34, R34, R39 ;  /* 0x0000002722227220 */ /* 0x000fc80000400000 */
[----:B------:R-:W-:Y:S01]  /*2b90*/  @!P5 FMUL R33, R35, R34 ;  /* 0x000000222321d220 */ /* 0x000fe20000400000 */
[----:B------:R-:W-:-:S07]  /*2ba0*/  @!P1 LOP3.LUT R33, R30, 0x7fffffff, RZ, 0xc0, !PT ;  /* 0x7fffffff1e219812 */ /* 0x000fce00078ec0ff */
.L_x_66:
[----:B------:R-:W-:Y:S05]  /*2bb0*/  BSYNC.RECONVERGENT B2 ;  /* 0x0000000000027941 */ /* 0x000fea0003800200 */
.L_x_65:
[----:B------:R-:W-:Y:S01]  /*2bc0*/  BSSY.RECONVERGENT B2, `(.L_x_67) ;  /* 0x0000045000027945 */ /* 0x000fe20003800200 */
[----:B------:R-:W-:Y:S01]  /*2bd0*/  HFMA2 R34, -RZ, RZ, 1.875, 0 ;  /* 0x3f800000ff227431 */ /* 0x000fe200000001ff */
[----:B------:R-:W-:Y:S02]  /*2be0*/  MOV R35, 0x3f800000 ;  /* 0x3f80000000237802 */ /* 0x000fe40000000f00 */
[----:B------:R-:W-:Y:S05]  /*2bf0*/  @!P3 BRA `(.L_x_68) ;  /* 0x000000040004b947 */ /* 0x000fea0003800000 */
[----:B------:R-:W-:-:S13]  /*2c00*/  FSETP.NAN.AND P1, PT, |R4|, |R4|, PT ;  /* 0x400000040400720b */ /* 0x000fda0003f28200 */
[----:B------:R-:W-:Y:S01]  /*2c10*/  @P1 FADD R34, |R4|, 4 ;  /* 0x4080000004221421 */ /* 0x000fe20000000200 */
[----:B------:R-:W-:Y:S06]  /*2c20*/  @P1 BRA `(.L_x_68) ;  /* 0x0000000000f81947 */ /* 0x000fec0003800000 */
[C---:B------:R-:W-:Y:S01]  /*2c30*/  FMUL R39, |R4|.reuse, 16777216 ;  /* 0x4b80000004277820 */ /* 0x040fe20000400200 */
[----:B------:R-:W-:Y:S02]  /*2c40*/  FSETP.GEU.AND P1, PT, |R4|, 1.175494350822287508e-38, PT ;  /* 0x008000000400780b */ /* 0x000fe40003f2e200 */
[----:B------:R-:W-:Y:S02]  /*2c50*/  MOV R43, 0x3a2c32e4 ;  /* 0x3a2c32e4002b7802 */ /* 0x000fe40000000f00 */
        /* <DEDUP_REMOVED lines=12> */
[----:B------:R-:W-:-:S13]  /*2d20*/  FSETP.NEU.AND P1, PT, |R4|, RZ, P1 ;  /* 0x000000ff0400720b */ /* 0x000fda0000f2d200 */
[----:B------:R-:W-:Y:S01]  /*2d30*/  @!P1 FADD R4, |R4|, |R4| ;  /* 0x4000000404049221 */ /* 0x000fe20000000200 */
[----:B0-----:R-:W-:-:S04]  /*2d40*/  FMUL R41, R34, R41 ;  /* 0x0000002922297220 */ /* 0x001fc80000400000 */
[----:B------:R-:W-:Y:S01]  /*2d50*/  FADD R39, R32, -R41 ;  /* 0x8000002920277221 */ /* 0x000fe20000000000 */
[C---:B------:R-:W-:Y:S01]  /*2d60*/  FMUL R38, R41.reuse, R41 ;  /* 0x0000002929267220 */ /* 0x040fe20000400000 */
[----:B------:R-:W-:Y:S02]  /*2d70*/  FFMA R45, R41, 1.4426950216293334961, R30 ;  /* 0x3fb8aa3b292d7823 */ /* 0x000fe4000000001e */
[----:B------:R-:W-:Y:S01]  /*2d80*/  FADD R39, R39, R39 ;  /* 0x0000002727277221 */ /* 0x000fe20000000000 */
[----:B------:R-:W-:Y:S01]  /*2d90*/  FFMA R43, R38, R43, 0.0032181653659790754318 ;  /* 0x3b52e7db262b7423 */ /* 0x000fe2000000002b */
        /* <DEDUP_REMOVED lines=12> */
[----:B------:R-:W-:-:S03]  /*2e60*/  HFMA2 R41, -RZ, RZ, 0.64013671875, -15.109375 ;  /* 0x391fcb8eff297431 */ /* 0x000fc600000001ff */
        /* <DEDUP_REMOVED lines=14> */
[----:B------:R-:W-:Y:S02]  /*2f50*/  IADD3 R38, PT, PT, R32, 0x7f000000, RZ ;  /* 0x7f00000020267810 */ /* 0x000fe40007ffe0ff */
[----:B------:R-:W-:Y:S01]  /*2f60*/  FSEL R34, RZ, +INF , !P3 ;  /* 0x7f800000ff227808 */ /* 0x000fe20005800000 */
[C---:B------:R-:W-:Y:S02]  /*2f70*/  FFMA R43, R30.reuse, R41, 0.0096188392490148544312 ;  /* 0x3c1d98561e2b7423 */ /* 0x040fe40000000029 */
[----:B------:R-:W0:Y:S02]  /*2f80*/  F2I.NTZ R41, R39 ;  /* 0x0000002700297305 */ /* 0x000e240000203100 */
[----:B------:R-:W-:-:S04]  /*2f90*/  FFMA R43, R30, R43, 0.055503588169813156128 ;  /* 0x3d6357bb1e2b7423 */ /* 0x000fc8000000002b */
[----:B------:R-:W-:-:S04]  /*2fa0*/  FFMA R43, R30, R43, 0.24022644758224487305 ;  /* 0x3e75fdec1e2b7423 */ /* 0x000fc8000000002b */
[----:B------:R-:W-:-:S04]  /*2fb0*/  FFMA R43, R30, R43, 0.69314718246459960938 ;  /* 0x3f3172181e2b7423 */ /* 0x000fc8000000002b */
[----:B------:R-:W-:Y:S01]  /*2fc0*/  FFMA R43, R30, R43, 1 ;  /* 0x3f8000001e2b7423 */ /* 0x000fe2000000002b */
[----:B0-----:R-:W-:-:S03]  /*2fd0*/  LEA R41, R41, -R32, 0x17 ;  /* 0x8000002029297211 */ /* 0x001fc600078eb8ff */
[----:B------:R-:W-:-:S04]  /*2fe0*/  FMUL R38, R38, R43 ;  /* 0x0000002b26267220 */ /* 0x000fc80000400000 */
[----:B------:R-:W-:Y:S01]  /*2ff0*/  @!P4 FMUL R34, R41, R38 ;  /* 0x000000262922c220 */ /* 0x000fe20000400000 */
[----:B------:R-:W-:-:S07]  /*3000*/  @!P1 LOP3.LUT R34, R4, 0x7fffffff, RZ, 0xc0, !PT ;  /* 0x7fffffff04229812 */ /* 0x000fce00078ec0ff */
.L_x_68:
[----:B------:R-:W-:Y:S05]  /*3010*/  BSYNC.RECONVERGENT B2 ;  /* 0x0000000000027941 */ /* 0x000fea0003800200 */
.L_x_67:
[----:B------:R-:W-:Y:S04]  /*3020*/  BSSY.RECONVERGENT B2, `(.L_x_69) ;  /* 0x0000043000027945 */ /* 0x000fe80003800200 */
        /* <DEDUP_REMOVED lines=62> */
[----:B-1----:R-:W-:-:S03]  /*3410*/  LEA R39, R39, -R30, 0x17 ;  /* 0x8000001e27277211 */ /* 0x002fc600078eb8ff */
[----:B------:R-:W-:-:S04]  /*3420*/  FMUL R32, R32, R41 ;  /* 0x0000002920207220 */ /* 0x000fc80000400000 */
[----:B------:R-:W-:Y:S01]  /*3430*/  @!P3 FMUL R35, R39, R32 ;  /* 0x000000202723b220 */ /* 0x000fe20000400000 */
[----:B------:R-:W-:-:S07]  /*3440*/  @!P1 LOP3.LUT R35, R5, 0x7fffffff, RZ, 0xc0, !PT ;  /* 0x7fffffff05239812 */ /* 0x000fce00078ec0ff */
.L_x_70:
[----:B------:R-:W-:Y:S05]  /*3450*/  BSYNC.RECONVERGENT B2 ;  /* 0x0000000000027941 */ /* 0x000fea0003800200 */
.L_x_69:
[----:B------:R-:W-:Y:S01]  /*3460*/  FADD R4, R34, R33 ;  /* 0x0000002122047221 */ /* 0x000fe20000000000 */
[----:B------:R-:W-:Y:S03]  /*3470*/  BSSY.RECONVERGENT B4, `(.L_x_71) ;  /* 0x0000010000047945 */ /* 0x000fe60003800200 */
[----:B------:R-:W-:-:S04]  /*3480*/  FADD R4, R4, R35 ;  /* 0x0000002304047221 */ /* 0x000fc80000000000 */
[----:B------:R-:W-:-:S04]  /*3490*/  FADD R46, R4, 9.9999997473787516356e-06 ;  /* 0x3727c5ac042e7421 */ /* 0x000fc80000000000 */
        /* <DEDUP_REMOVED lines=9> */
[----:B------:R-:W-:Y:S02]  /*3530*/  MOV R5, R46 ;  /* 0x0000002e00057202 */ /* 0x000fe40000000f00 */
[----:B------:R-:W-:-:S07]  /*3540*/  MOV R38, 0x3560 ;  /* 0x0000356000267802 */ /* 0x000fce0000000f00 */
[----:B------:R-:W-:Y:S05]  /*3550*/  CALL.REL.NOINC `($__internal_2_$__cuda_sm3x_div_rn_noftz_f32_slowpath) ;  /* 0x0000002800fc7944 */ /* 0x000fea0003c00000 */
[----:B------:R-:W-:-:S07]  /*3560*/  MOV R30, R44 ;  /* 0x0000002c001e7202 */ /* 0x000fce0000000f00 */
.L_x_72:
[----:B------:R-:W-:Y:S05]  /*3570*/  BSYNC.RECONVERGENT B4 ;  /* 0x0000000000047941 */ /* 0x000fea0003800200 */
.L_x_71:
[----:B------:R-:W0:Y:S01]  /*3580*/  MUFU.RCP R5, R46 ;  /* 0x0000002e00057308 */ /* 0x000e220000001000 */
[----:B------:R-:W-:Y:S07]  /*3590*/  BSSY.RECONVERGENT B4, `(.L_x_73) ;  /* 0x000000d000047945 */ /* 0x000fee0003800200 */
        /* <DEDUP_REMOVED lines=12> */
.L_x_74:
[----:B------:R-:W-:Y:S05]  /*3660*/  BSYNC.RECONVERGENT B4 ;  /* 0x0000000000047941 */ /* 0x000fea0003800200 */
.L_x_73:
        /* <DEDUP_REMOVED lines=14> */
.L_x_76:
[----:B------:R-:W-:Y:S05]  /*3750*/  BSYNC.RECONVERGENT B4 ;  /* 0x0000000000047941 */ /* 0x000fea0003800200 */
.L_x_75:
[----:B------:R-:W-:Y:S01]  /*3760*/  FADD R35, R23, R23 ;  /* 0x0000001717237221 */ /* 0x000fe20000000000 */
[----:B------:R-:W-:Y:S03]  /*3770*/  BSSY.RECONVERGENT B4, `(.L_x_77) ;  /* 0x000000e000047945 */ /* 0x000fe60003800200 */
        /* <DEDUP_REMOVED lines=13> */
.L_x_78:
[----:B------:R-:W-:Y:S05]  /*3850*/  BSYNC.RECONVERGENT B4 ;  /* 0x0000000000047941 */ /* 0x000fea0003800200 */
.L_x_77:
[----:B------:R-:W-:Y:S01]  /*3860*/  FADD R38, R22, R22 ;  /* 0x0000001616267221 */ /* 0x000fe20000000000 */
[----:B------:R-:W-:Y:S01]  /*3870*/  BSSY.RECONVERGENT B4, `(.L_x_79) ;  /* 0x000000f000047945 */ /* 0x000fe20003800200 */
[----:B------:R-:W-:Y:S02]  /*3880*/  FADD R34, R34, 0.5 ;  /* 0x3f00000022227421 */ /* 0x000fe40000000000 */
        /* <DEDUP_REMOVED lines=13> */
.L_x_80:
[----:B------:R-:W-:Y:S05]  /*3960*/  BSYNC.RECONVERGENT B4 ;  /* 0x0000000000047941 */ /* 0x000fea0003800200 */
.L_x_79:
        /* <DEDUP_REMOVED lines=16> */
.L_x_82:
[----:B------:R-:W-:Y:S05]  /*3a70*/  BSYNC.RECONVERGENT B4 ;  /* 0x0000000000047941 */ /* 0x000fea0003800200 */
.L_x_81:
[----:B------:R-:W-:Y:S02]  /*3a80*/  IADD3 R39, PT, PT, R27, -0x1, RZ ;  /* 0xffffffff1b277810 */ /* 0x000fe40007ffe0ff */
[----:B------:R-:W-:Y:S02]  /*3a90*/  IADD3 R41, PT, PT, R26, -0x1, RZ ;  /* 0xffffffff1a297810 */ /* 0x000fe40007ffe0ff */
[----:B------:R-:W-:Y:S02]  /*3aa0*/  I2FP.F32.S32 R39, R39 ;  /* 0x0000002700277245 */ /* 0x000fe40000201400 */
[----:B------:R-:W-:-:S03]  /*3ab0*/  I2FP.F32.S32 R41, R41 ;  /* 0x0000002900297245 */ /* 0x000fc60000201400 */
[----:B------:R-:W-:Y:S02]  /*3ac0*/  FMUL R4, R2, R39 ;  /* 0x0000002702047220 */ /* 0x000fe40000400000 */
[----:B------:R-:W-:Y:S02]  /*3ad0*/  FMUL R0, R34, R41 ;  /* 0x0000002922007220 */ /* 0x000fe40000400000 */
[----:B------:R-:W0:Y:S08]  /*3ae0*/  F2I.TRUNC.NTZ R27, R4 ;  /* 0x00000004001b7305 */ /* 0x000e30000020f100 */
[----:B------:R-:W1:Y:S01]  /*3af0*/  F2I.TRUNC.NTZ R3, R0 ;  /* 0x0000000000037305 */ /* 0x000e62000020f100 */
[----:B0-----:R-:W-:-:S05]  /*3b00*/  IMAD R2, R26, R27, RZ ;  /* 0x0000001b1a027224 */ /* 0x001fca00078e02ff */
[----:B-1----:R-:W-:-:S05]  /*3b10*/  IADD3 R3, PT, PT, R3, R2, RZ ;  /* 0x0000000203037210 */ /* 0x002fca0007ffe0ff */
        /* <DEDUP_REMOVED lines=8> */
[----:B------:R-:W-:Y:S01]  /*3ba0*/  HFMA2 R45, -RZ, RZ, 0.9375, -7.688999176025390625e-06 ;  /* 0x3b808081ff2d7431 */ /* 0x000fe200000001ff */
[----:B------:R-:W-:Y:S01]  /*3bb0*/  BSSY.RECONVERGENT B4, `(.L_x_83) ;  /* 0x000000e000047945 */ /* 0x000fe20003800200 */
[----:B------:R-:W-:-:S02]  /*3bc0*/  FADD R46, R5, 0.5 ;  /* 0x3f000000052e7421 */ /* 0x000fc40000000000 */
[----:B------:R-:W-:Y:S01]  /*3bd0*/  FFMA R0, -R4, 0.0039215688593685626984, R27 ;  /* 0x3b80808104007823 */ /* 0x000fe2000000011b */
[----:B--2---:R-:W-:-:S03]  /*3be0*/  I2FP.F32.U32 R4, R3 ;  /* 0x0000000300047245 */ /* 0x004fc60000201000 */
[----:B------:R-:W-:Y:S01]  /*3bf0*/  FFMA R3, R0, R45, 0.0039215688593685626984 ;  /* 0x3b80808100037423 */ /* 0x000fe2000000002d */
[----:B------:R-:W1:Y:S03]  /*3c00*/  FCHK P1, R4, 255 ;  /* 0x437f000004007902 */ /* 0x000e660000020000 */
        /* <DEDUP_REMOVED lines=8> */
.L_x_84:
[----:B------:R-:W-:Y:S05]  /*3c90*/  BSYNC.RECONVERGENT B4 ;  /* 0x0000000000047941 */ /* 0x000fea0003800200 */
.L_x_83:
[----:B------:R-:W-:Y:S01]  /*3ca0*/  HFMA2 R5, -RZ, RZ, 3.748046875, 0 ;  /* 0x437f0000ff057431 */ /* 0x000fe200000001ff */
[----:B-----5:R-:W-:Y:S01]  /*3cb0*/  LOP3.LUT R0, R35, 0xffff, RZ, 0xc0, !PT ;  /* 0x0000ffff23007812 */ /* 0x020fe200078ec0ff */
[----:B------:R-:W-:Y:S01]  /*3cc0*/  IMAD.MOV.U32 R4, RZ, RZ, 0x3b808081 ;  /* 0x3b808081ff047424 */ /* 0x000fe200078e00ff */
[----:B------:R-:W-:Y:S02]  /*3cd0*/  BSSY.RECONVERGENT B4, `(.L_x_85) ;  /* 0x000000e000047945 */ /* 0x000fe40003800200 */
        /* <DEDUP_REMOVED lines=8> */
[----:B------:R-:W-:Y:S02]  /*3d60*/  MOV R4, R38 ;  /* 0x0000002600047202 */ /* 0x000fe40000000f00 */
[----:B------:R-:W-:Y:S02]  /*3d70*/  MOV R5, 0x437f0000 ;  /* 0x437f000000057802 */ /* 0x000fe40000000f00 */
[----:B------:R-:W-:-:S07]  /*3d80*/  MOV R38, 0x3da0 ;  /* 0x00003da000267802 */ /* 0x000fce0000000f00 */
[----:B------:R-:W-:Y:S05]  /*3d90*/  CALL.REL.NOINC `($__internal_2_$__cuda_sm3x_div_rn_noftz_f32_slowpath) ;  /* 0x0000002000ec7944 */ /* 0x000fea0003c00000 */
[----:B------:R-:W-:-:S07]  /*3da0*/  MOV R27, R44 ;  /* 0x0000002c001b7202 */ /* 0x000fce0000000f00 */
.L_x_86:
[----:B------:R-:W-:Y:S05]  /*3db0*/  BSYNC.RECONVERGENT B4 ;  /* 0x0000000000047941 */ /* 0x000fea0003800200 */
.L_x_85:
        /* <DEDUP_REMOVED lines=17> */
.L_x_88:
[----:B------:R-:W-:Y:S05]  /*3ed0*/  BSYNC.RECONVERGENT B4 ;  /* 0x0000000000047941 */ /* 0x000fea0003800200 */
.L_x_87:
[----:B------:R-:W-:Y:S01]  /*3ee0*/  FMUL R41, R46, R41 ;  /* 0x000000292e297220 */ /* 0x000fe20000400000 */
[----:B------:R-:W-:-:S03]  /*3ef0*/  FMUL R34, R34, R39 ;  /* 0x0000002722227220 */ /* 0x000fc60000400000 */
[----:B------:R-:W-:Y:S08]  /*3f00*/  F2I.TRUNC.NTZ R49, R41 ;  /* 0x0000002900317305 */ /* 0x000ff0000020f100 */
        /* <DEDUP_REMOVED lines=8> */
[----:B------:R-:W-:Y:S01]  /*3f90*/  HFMA2 R26, -RZ, RZ, 0.9375, -7.688999176025390625e-06 ;  /* 0x3b808081ff1a7431 */ /* 0x000fe200000001ff */
[----:B------:R-:W-:Y:S01]  /*3fa0*/  MOV R39, 0x437f0000 ;  /* 0x437f000000277802 */ /* 0x000fe20000000f00 */
[----:B------:R-:W-:Y:S04]  /*3fb0*/  BSSY.RECONVERGENT B4, `(.L_x_89) ;  /* 0x000000e000047945 */ /* 0x000fe80003800200 */
[----:B------:R-:W-:Y:S01]  /*3fc0*/  FFMA R39, R26, -R39, 1 ;  /* 0x3f8000001a277423 */ /* 0x000fe20000000827 */
[----:B--2---:R-:W-:-:S03]  /*3fd0*/  I2FP.F32.U32 R34, R0 ;  /* 0x0000000000227245 */ /* 0x004fc60000201000 */
[----:B------:R-:W-:Y:S01]  /*3fe0*/  FFMA R0, R39, R26, 0.0039215688593685626984 ;  /* 0x3b80808127007423 */ /* 0x000fe2000000001a */
[----:B------:R-:W1:Y:S03]  /*3ff0*/  FCHK P1, R34, 255 ;  /* 0x437f000022007902 */ /* 0x000e660000020000 */
[----:B------:R-:W-:-:S04]  /*4000*/  FFMA R39, R0, R34, RZ ;  /* 0x0000002200277223 */ /* 0x000fc800000000ff */
[----:B------:R-:W-:-:S04]  /*4010*/  FFMA R26, R39, -255, R34 ;  /* 0xc37f0000271a7823 */ /* 0x000fc80000000022 */
[----:B------:R-:W-:Y:S01]  /*4020*/  FFMA R39, R0, R26, R39 ;  /* 0x0000001a00277223 */ /* 0x000fe20000000027 */
[----:B01----:R-:W-:Y:S06]  /*4030*/  @!P1 BRA `(.L_x_90) ;  /* 0x0000000000149947 */ /* 0x003fec0003800000 */
[----:B------:R-:W-:Y:S02]  /*4040*/  MOV R4, R34 ;  /* 0x0000002200047202 */ /* 0x000fe40000000f00 */
[----:B------:R-:W-:Y:S02]  /*4050*/  MOV R5, 0x437f0000 ;  /* 0x437f000000057802 */ /* 0x000fe40000000f00 */
[----:B------:R-:W-:-:S07]  /*4060*/  MOV R38, 0x4080 ;  /* 0x0000408000267802 */ /* 0x000fce0000000f00 */
[----:B-----5:R-:W-:Y:S05]  /*4070*/  CALL.REL.NOINC `($__internal_2_$__cuda_sm3x_div_rn_noftz_f32_slowpath) ;  /* 0x0000002000347944 */ /* 0x020fea0003c00000 */
[----:B------:R-:W-:-:S07]  /*4080*/  MOV R39, R44 ;  /* 0x0000002c00277202 */ /* 0x000fce0000000f00 */
.L_x_90:
[----:B------:R-:W-:Y:S05]  /*4090*/  BSYNC.RECONVERGENT B4 ;  /* 0x0000000000047941 */ /* 0x000fea0003800200 */
.L_x_89:
[----:B------:R-:W-:Y:S01]  /*40a0*/  HFMA2 R4, -RZ, RZ, 0.9375, -7.688999176025390625e-06 ;  /* 0x3b808081ff047431 */ /* 0x000fe200000001ff */
[----:B-----5:R-:W-:Y:S01]  /*40b0*/  LOP3.LUT R0, R43, 0xffff, RZ, 0xc0, !PT ;  /* 0x0000ffff2b007812 */ /* 0x020fe200078ec0ff */
        /* <DEDUP_REMOVED lines=15> */
.L_x_92:
[----:B------:R-:W-:Y:S05]  /*41b0*/  BSYNC.RECONVERGENT B4 ;  /* 0x0000000000047941 */ /* 0x000fea0003800200 */
.L_x_91:
        /* <DEDUP_REMOVED lines=17> */
.L_x_94:
[----:B------:R-:W-:Y:S05]  /*42d0*/  BSYNC.RECONVERGENT B4 ;  /* 0x0000000000047941 */ /* 0x000fea0003800200 */
.L_x_93:
[----:B------:R-:W-:-:S05]  /*42e0*/  IADD3 R2, PT, PT, R2, R49, RZ ;  /* 0x0000003102027210 */ /* 0x000fca0007ffe0ff */
        /* <DEDUP_REMOVED lines=22> */
.L_x_96:
[----:B------:R-:W-:Y:S05]  /*4450*/  BSYNC.RECONVERGENT B4 ;  /* 0x0000000000047941 */ /* 0x000fea0003800200 */
.L_x_95:
        /* <DEDUP_REMOVED lines=17> */
.L_x_98:
[----:B------:R-:W-:Y:S05]  /*4570*/  BSYNC.RECONVERGENT B4 ;  /* 0x0000000000047941 */ /* 0x000fea0003800200 */
.L_x_97:
        /* <DEDUP_REMOVED lines=17> */
.L_x_100:
[----:B------:R-:W-:Y:S05]  /*4690*/  BSYNC.RECONVERGENT B4 ;  /* 0x0000000000047941 */ /* 0x000fea0003800200 */
.L_x_99:
[-C--:B------:R-:W-:Y:S01]  /*46a0*/  FMUL R4, R39, R32.reuse ;  /* 0x0000002027047220 */ /* 0x080fe20000400000 */
[-C--:B------:R-:W-:Y:S01]  /*46b0*/  FMUL R26, R41, R32.reuse ;  /* 0x00000020291a7220 */ /* 0x080fe20000400000 */
[----:B------:R-:W-:Y:S02]  /*46c0*/  FMUL R32, R43, R32 ;  /* 0x000000202b207220 */ /* 0x000fe40000400000 */
[-C--:B------:R-:W-:Y:S01]  /*46d0*/  FFMA R3, R3, R30.reuse, R4 ;  /* 0x0000001e03037223 */ /* 0x080fe20000000004 */
[-C--:B------:R-:W-:Y:S01]  /*46e0*/  FFMA R27, R27, R30.reuse, R26 ;  /* 0x0000001e1b1b7223 */ /* 0x080fe2000000001a */
[----:B------:R-:W-:Y:S02]  /*46f0*/  FFMA R35, R35, R30, R32 ;  /* 0x0000001e23237223 */ /* 0x000fe40000000020 */
[-C--:B------:R-:W-:Y:S01]  /*4700*/  FFMA R3, R2, R33.reuse, R3 ;  /* 0x0000002102037223 */ /* 0x080fe20000000003 */
[-C--:B------:R-:W-:Y:S01]  /*4710*/  FFMA R24, R24, R33.reuse, R27 ;  /* 0x0000002118187223 */ /* 0x080fe2000000001b */
[----:B------:R-:W-:-:S07]  /*4720*/  FFMA R33, R0, R33, R35 ;  /* 0x0000002100217223 */ /* 0x000fce0000000023 */
.L_x_40:
[----:B------:R-:W-:Y:S05]  /*4730*/  BSYNC.RECONVERGENT B1 ;  /* 0x0000000000017941 */ /* 0x000fea0003800200 */
.L_x_38:
[----:B------:R-:W-:Y:S04]  /*4740*/  BSSY.RECONVERGENT B1, `(.L_x_101) ;  /* 0x00000ca000017945 */ /* 0x000fe80003800200 */
[----:B------:R-:W-:Y:S05]  /*4750*/  @P0 BRA `(.L_x_102) ;  /* 0x0000000400940947 */ /* 0x000fea0003800000 */
[----:B------:R-:W-:Y:S01]  /*4760*/  ISETP.NE.AND P0, PT, R36, 0x1, PT ;  /* 0x000000012400780c */ /* 0x000fe20003f05270 */
[----:B------:R-:W-:-:S12]  /*4770*/  BSSY.RECONVERGENT B4, `(.L_x_103) ;  /* 0x000005f000047945 */ /* 0x000fd80003800200 */
[----:B------:R-:W-:Y:S05]  /*4780*/  @!P0 BRA `(.L_x_104) ;  /* 0x0000000000d08947 */ /* 0x000fea0003800000 */
[----:B------:R-:W-:-:S13]  /*4790*/  ISETP.NE.AND P0, PT, R36, RZ, PT ;  /* 0x000000ff2400720c */ /* 0x000fda0003f05270 */
[----:B------:R-:W-:Y:S05]  /*47a0*/  @P0 BRA `(.L_x_105) ;  /* 0x00000004006c0947 */ /* 0x000fea0003800000 */
[----:B------:R-:W0:Y:S01]  /*47b0*/  MUFU.RCP R0, R37 ;  /* 0x0000002500007308 */ /* 0x000e220000001000 */
[----:B-----5:R-:W-:Y:S01]  /*47c0*/  FADD R4, -R8, R29 ;  /* 0x0000001d08047221 */ /* 0x020fe20000000100 */
[----:B------:R-:W-:Y:S01]  /*47d0*/  BSSY.RECONVERGENT B5, `(.L_x_106) ;  /* 0x000000e000057945 */ /* 0x000fe20003800200 */
[----:B------:R-:W-:-:S05]  /*47e0*/  FADD R2, -R6, R31 ;  /* 0x0000001f06027221 */ /* 0x000fca0000000100 */
[----:B------:R-:W1:Y:S01]  /*47f0*/  FCHK P0, R4, R37 ;  /* 0x0000002504007302 */ /* 0x000e620000000000 */
[----:B0-----:R-:W-:-:S04]  /*4800*/  FFMA R5, -R37, R0, 1 ;  /* 0x3f80000025057423 */ /* 0x001fc80000000100 */
[----:B------:R-:W-:Y:S01]  /*4810*/  FFMA R5, R0, R5, R0 ;  /* 0x0000000500057223 */ /* 0x000fe20000000000 */
[----:B------:R-:W-:-:S03]  /*4820*/  FADD R0, -R9, R28 ;  /* 0x0000001c09007221 */ /* 0x000fc60000000100 */
        /* <DEDUP_REMOVED lines=8> */
.L_x_107:
[----:B------:R-:W-:Y:S05]  /*48b0*/  BSYNC.RECONVERGENT B5 ;  /* 0x0000000000057941 */ /* 0x000fea0003800200 */
.L_x_106:
[----:B------:R-:W0:Y:S01]  /*48c0*/  MUFU.RCP R4, R37 ;  /* 0x0000002500047308 */ /* 0x000e220000001000 */
[----:B------:R-:W-:Y:S01]  /*48d0*/  BSSY.RECONVERGENT B5, `(.L_x_108) ;  /* 0x000000e000057945 */ /* 0x000fe20003800200 */
[----:B------:R-:W-:-:S06]  /*48e0*/  IMAD.MOV.U32 R13, RZ, RZ, R5 ;  /* 0x000000ffff0d7224 */ /* 0x000fcc00078e0005 */
        /* <DEDUP_REMOVED lines=12> */
.L_x_109:
[----:B------:R-:W-:Y:S05]  /*49b0*/  BSYNC.RECONVERGENT B5 ;  /* 0x0000000000057941 */ /* 0x000fea0003800200 */
.L_x_108:
[----:B------:R-:W0:Y:S01]  /*49c0*/  MUFU.RCP R0, R37 ;  /* 0x0000002500007308 */ /* 0x000e220000001000 */
[----:B------:R-:W-:Y:S01]  /*49d0*/  BSSY.RECONVERGENT B5, `(.L_x_110) ;  /* 0x000000e000057945 */ /* 0x000fe20003800200 */
[----:B------:R-:W-:-:S06]  /*49e0*/  MOV R10, R4 ;  /* 0x00000004000a7202 */ /* 0x000fcc0000000f00 */
        /* <DEDUP_REMOVED lines=12> */
.L_x_111:
[----:B------:R-:W-:Y:S05]  /*4ab0*/  BSYNC.RECONVERGENT B5 ;  /* 0x0000000000057941 */ /* 0x000fea0003800200 */
.L_x_110:
[----:B------:R-:W-:Y:S05]  /*4ac0*/  BRA `(.L_x_105) ;  /* 0x0000000000a47947 */ /* 0x000fea0003800000 */
.L_x_104:
[----:B-----5:R-:W-:Y:S01]  /*4ad0*/  FADD R9, -R9, R28 ;  /* 0x0000001c09097221 */ /* 0x020fe20000000100 */
[----:B------:R-:W-:Y:S01]  /*4ae0*/  FADD R8, -R8, R29 ;  /* 0x0000001d08087221 */ /* 0x000fe20000000100 */
[----:B------:R-:W-:Y:S01]  /*4af0*/  FADD R6, -R6, R31 ;  /* 0x0000001f06067221 */ /* 0x000fe20000000100 */
[----:B------:R-:W-:Y:S01]  /*4b00*/  BSSY.RECONVERGENT B2, `(.L_x_112) ;  /* 0x000001c000027945 */ /* 0x000fe20003800200 */
[-C--:B------:R-:W-:Y:S01]  /*4b10*/  FMUL R0, R20, R9.reuse ;  /* 0x0000000914007220 */ /* 0x080fe20000400000 */
[-C--:B------:R-:W-:Y:S01]  /*4b20*/  FMUL R2, R10, R9.reuse ;  /* 0x000000090a027220 */ /* 0x080fe20000400000 */
[----:B------:R-:W-:Y:S01]  /*4b30*/  FMUL R9, R15, R9 ;  /* 0x000000090f097220 */ /* 0x000fe20000400000 */
[----:B------:R-:W-:Y:S02]  /*4b40*/  HFMA2 R5, -RZ, RZ, 0, 0 ;  /* 0x00000000ff057431 */ /* 0x000fe400000001ff */
        /* <DEDUP_REMOVED lines=8> */
[----:B------:R-:W-:-:S04]  /*4bd0*/  FADD R22, -R22, |R9| ;  /* 0x4000000916167221 */ /* 0x000fc80000000100 */
[----:B------:R-:W-:-:S04]  /*4be0*/  FSETP.GT.AND P0, PT, R37, R23, PT ;  /* 0x000000172500720b */ /* 0x000fc80003f04000 */
[----:B------:R-:W-:-:S13]  /*4bf0*/  FSETP.LEU.OR P0, PT, R37, R22, !P0 ;  /* 0x000000162500720b */ /* 0x000fda000470b400 */
[----:B------:R-:W-:Y:S02]  /*4c00*/  @!P0 FSETP.GT.AND P1, PT, R0, RZ, PT ;  /* 0x000000ff0000820b */ /* 0x000fe40003f24000 */
[----:B------:R-:W-:Y:S02]  /*4c10*/  @!P0 MOV R2, 0x3f800000 ;  /* 0x3f80000000028802 */ /* 0x000fe40000000f00 */
[----:B------:R-:W-:Y:S02]  /*4c20*/  MOV R0, RZ ;  /* 0x000000ff00007202 */ /* 0x000fe40000000f00 */
[----:B------:R-:W-:Y:S01]  /*4c30*/  @!P0 FSEL R2, R2, -1, P1 ;  /* 0xbf80000002028808 */ /* 0x000fe20000800000 */
[----:B------:R-:W-:Y:S06]  /*4c40*/  @!P0 BRA `(.L_x_113) ;  /* 0x00000000001c8947 */ /* 0x000fec0003800000 */
[----:B------:R-:W-:Y:S02]  /*4c50*/  FSETP.GT.AND P2, PT, R22, R23, PT ;  /* 0x000000171600720b */ /* 0x000fe40003f44000 */
[----:B------:R-:W-:-:S11]  /*4c60*/  MOV R2, RZ ;  /* 0x000000ff00027202 */ /* 0x000fd60000000f00 */
[----:B------:R-:W-:Y:S02]  /*4c70*/  @!P2 FSETP.GT.AND P1, PT, R4, RZ, PT ;  /* 0x000000ff0400a20b */ /* 0x000fe40003f24000 */
[----:B------:R-:W-:Y:S02]  /*4c80*/  @P2 FSETP.GT.AND P0, PT, R9, RZ, PT ;  /* 0x000000ff0900220b */ /* 0x000fe40003f04000 */
[----:B------:R-:W-:-:S04]  /*4c90*/  MOV R4, 0x3f800000 ;  /* 0x3f80000000047802 */ /* 0x000fc80000000f00 */
[C---:B------:R-:W-:Y:S02]  /*4ca0*/  @P2 FSEL R5, R4.reuse, -1, P0 ;  /* 0xbf80000004052808 */ /* 0x040fe40000000000 */
[----:B------:R-:W-:-:S07]  /*4cb0*/  @!P2 FSEL R0, R4, -1, P1 ;  /* 0xbf8000000400a808 */ /* 0x000fce0000800000 */
.L_x_113:
[----:B------:R-:W-:Y:S05]  /*4cc0*/  BSYNC.RECONVERGENT B2 ;  /* 0x0000000000027941 */ /* 0x000fea0003800200 */
.L_x_112:
        /* <DEDUP_REMOVED lines=9> */
.L_x_105:
[----:B------:R-:W-:Y:S05]  /*4d60*/  BSYNC.RECONVERGENT B4 ;  /* 0x0000000000047941 */ /* 0x000fea0003800200 */
.L_x_103:
[----:B-----5:R-:W-:Y:S01]  /*4d70*/  FADD R13, -R13, -RZ ;  /* 0x800000ff0d0d7221 */ /* 0x020fe20000000100 */
[----:B------:R-:W-:Y:S01]  /*4d80*/  FADD R10, -R10, -RZ ;  /* 0x800000ff0a0a7221 */ /* 0x000fe20000000100 */
[----:B------:R-:W-:Y:S01]  /*4d90*/  FADD R0, -R0, -RZ ;  /* 0x800000ff00007221 */ /* 0x000fe20000000100 */
[----:B------:R-:W-:Y:S06]  /*4da0*/  BRA `(.L_x_114) ;  /* 0x00000004008c7947 */ /* 0x000fec0003800000 */
.L_x_102:
        /* <DEDUP_REMOVED lines=8> */
[----:B------:R-:W-:Y:S01]  /*4e30*/  FADD R18, -R9, R18 ;  /* 0x0000001209127221 */ /* 0x000fe20000000100 */
[----:B------:R-:W-:-:S04]  /*4e40*/  FADD R8, -R6, R17 ;  /* 0x0000001106087221 */ /* 0x000fc80000000100 */
        /* <DEDUP_REMOVED lines=11> */
.L_x_119:
[----:B------:R-:W-:Y:S05]  /*4f00*/  BSYNC.RECONVERGENT B5 ;  /* 0x0000000000057941 */ /* 0x000fea0003800200 */
.L_x_118:
        /* <DEDUP_REMOVED lines=14> */
.L_x_121:
[----:B------:R-:W-:Y:S05]  /*4ff0*/  BSYNC.RECONVERGENT B5 ;  /* 0x0000000000057941 */ /* 0x000fea0003800200 */
.L_x_120:
        /* <DEDUP_REMOVED lines=15> */
.L_x_123:
[----:B------:R-:W-:Y:S05]  /*50f0*/  BSYNC.RECONVERGENT B5 ;  /* 0x0000000000057941 */ /* 0x000fea0003800200 */
.L_x_122:
[----:B------:R-:W-:Y:S05]  /*5100*/  BRA `(.L_x_117) ;  /* 0x0000000000a47947 */ /* 0x000fea0003800000 */
.L_x_116:
[----:B-----5:R-:W-:Y:S01]  /*5110*/  FADD R5, -R9, R18 ;  /* 0x0000001209057221 */ /* 0x020fe20000000100 */
[----:B------:R-:W-:Y:S01]  /*5120*/  FADD R8, -R8, R19 ;  /* 0x0000001308087221 */ /* 0x000fe20000000100 */
[----:B------:R-:W-:Y:S01]  /*5130*/  FADD R6, -R6, R17 ;  /* 0x0000001106067221 */ /* 0x000fe20000000100 */
        /* <DEDUP_REMOVED lines=9> */
[----:B------:R-:W-:Y:S01]  /*51d0*/  FFMA R9, R12, R6, R5 ;  /* 0x000000060c097223 */ /* 0x000fe20000000005 */
[----:B------:R-:W-:Y:S02]  /*51e0*/  HFMA2 R5, -RZ, RZ, 0, 0 ;  /* 0x00000000ff057431 */ /* 0x000fe400000001ff */
        /* <DEDUP_REMOVED lines=17> */
.L_x_125:
[----:B------:R-:W-:Y:S05]  /*5300*/  BSYNC.RECONVERGENT B2 ;  /* 0x0000000000027941 */ /* 0x000fea0003800200 */
.L_x_124:
        /* <DEDUP_REMOVED lines=9> */
.L_x_117:
[----:B------:R-:W-:Y:S05]  /*53a0*/  BSYNC.RECONVERGENT B4 ;  /* 0x0000000000047941 */ /* 0x000fea0003800200 */
.L_x_115:
[----:B-----5:R-:W-:Y:S01]  /*53b0*/  FADD R13, -R2, -RZ ;  /* 0x800000ff020d7221 */ /* 0x020fe20000000100 */
[----:B------:R-:W-:Y:S01]  /*53c0*/  FADD R10, -R10, -RZ ;  /* 0x800000ff0a0a7221 */ /* 0x000fe20000000100 */
[----:B------:R-:W-:-:S07]  /*53d0*/  FADD R0, -R0, -RZ ;  /* 0x800000ff00007221 */ /* 0x000fce0000000100 */
.L_x_114:
[----:B------:R-:W-:Y:S05]  /*53e0*/  BSYNC.RECONVERGENT B1 ;  /* 0x0000000000017941 */ /* 0x000fea0003800200 */
.L_x_101:
[----:B------:R-:W-:-:S04]  /*53f0*/  FMUL R13, R13, 0.39405521750450134277 ;  /* 0x3ec9c19b0d0d7820 */ /* 0x000fc80000400000 */
[----:B------:R-:W-:-:S04]  /*5400*/  FFMA R13, R10, 0.78811043500900268555, R13 ;  /* 0x3f49c19b0a0d7823 */ /* 0x000fc8000000000d */
[----:B------:R-:W-:-:S05]  /*5410*/  FFMA R0, R0, -0.47286626696586608887, R13 ;  /* 0xbef21b8700007823 */ /* 0x000fca000000000d */
[----:B------:R-:W-:-:S05]  /*5420*/  FMNMX R0, RZ, R0, !PT ;  /* 0x00000000ff007209 */ /* 0x000fca0007800000 */
[C---:B------:R-:W-:Y:S01]  /*5430*/  FMUL R3, R0.reuse, R3 ;  /* 0x0000000300037220 */ /* 0x040fe20000400000 */
[C---:B------:R-:W-:Y:S01]  /*5440*/  FMUL R24, R0.reuse, R24 ;  /* 0x0000001800187220 */ /* 0x040fe20000400000 */
[----:B------:R-:W-:Y:S02]  /*5450*/  FMUL R33, R0, R33 ;  /* 0x0000002100217220 */ /* 0x000fe40000400000 */
[----:B------:R-:W-:Y:S01]  /*5460*/  FMUL R0, R3, 255 ;  /* 0x437f000003007820 */ /* 0x000fe20000400000 */
[----:B------:R-:W-:Y:S01]  /*5470*/  FMUL R10, R24, 255 ;  /* 0x437f0000180a7820 */ /* 0x000fe20000400000 */
[----:B------:R-:W-:-:S07]  /*5480*/  FMUL R11, R33, 255 ;  /* 0x437f0000210b7820 */ /* 0x000fce0000400000 */
.L_x_37:
[----:B------:R-:W-:Y:S05]  /*5490*/  BSYNC.RECONVERGENT B0 ;  /* 0x0000000000007941 */ /* 0x000fea0003800200 */
.L_x_36:
[----:B------:R-:W0:Y:S02]  /*54a0*/  LDC.64 R4, c[0x0][0x3a8] ;  /* 0x0000ea00ff047b82 */ /* 0x000e240000000a00 */
[----:B0-----:R-:W2:Y:S04]  /*54b0*/  LDG.E.64 R2, desc[UR36][R4.64] ;  /* 0x0000002404027981 */ /* 0x001ea8000c1e1b00 */
[----:B------:R-:W3:Y:S01]  /*54c0*/  LDG.E.64 R8, desc[UR36][R4.64+0x8] ;  /* 0x0000082404087981 */ /* 0x000ee2000c1e1b00 */
[----:B------:R-:W-:-:S05]  /*54d0*/  IMAD R21, R16, 0x3, RZ ;  /* 0x0000000310157824 */ /* 0x000fca00078e02ff */
[----:B------:R-:W-:Y:S01]  /*54e0*/  SHF.R.S32.HI R19, RZ, 0x1f, R21 ;  /* 0x0000001fff137819 */ /* 0x000fe20000011415 */
[----:B--2---:R-:W-:Y:S01]  /*54f0*/  IMAD.WIDE R6, R16, 0x4, R2 ;  /* 0x0000000410067825 */ /* 0x004fe200078e0202 */
[----:B---3--:R-:W-:-:S04]  /*5500*/  IADD3 R2, P0, PT, R21, R8, RZ ;  /* 0x0000000815027210 */ /* 0x008fc80007f1e0ff */
[----:B------:R-:W2:Y:S01]  /*5510*/  LD.E R12, desc[UR36][R6.64] ;  /* 0x00000024060c7980 */ /* 0x000ea2000c101900 */
[----:B------:R-:W-:-:S05]  /*5520*/  IADD3.X R3, PT, PT, R9, R19, RZ, P0, !PT ;  /* 0x0000001309037210 */ /* 0x000fca00007fe4ff */
[----:B------:R-:W3:Y:S01]  /*5530*/  LD.E.U8 R13, desc[UR36][R2.64] ;  /* 0x00000024020d7980 */ /* 0x000ee2000c101100 */
[----:B------:R-:W-:Y:S01]  /*5540*/  BSSY.RECONVERGENT B0, `(.L_x_126) ;  /* 0x0000012000007945 */ /* 0x000fe20003800200 */
[----:B--2---:R-:W-:-:S04]  /*5550*/  IADD3 R9, PT, PT, R12, 0x1, RZ ;  /* 0x000000010c097810 */ /* 0x004fc80007ffe0ff */
[----:B------:R-:W-:-:S04]  /*5560*/  I2FP.F32.S32 R15, R9 ;  /* 0x00000009000f7245 */ /* 0x000fc80000201400 */
[----:B------:R-:W0:Y:S01]  /*5570*/  MUFU.RCP R8, R15 ;  /* 0x0000000f00087308 */ /* 0x000e220000001000 */
[----:B---3--:R-:W-:-:S05]  /*5580*/  IMAD R13, R12, R13, RZ ;  /* 0x0000000d0c0d7224 */ /* 0x008fca00078e02ff */
[----:B------:R-:W-:-:S05]  /*5590*/  I2FP.F32.S32 R13, R13 ;  /* 0x0000000d000d7245 */ /* 0x000fca0000201400 */
[----:B------:R-:W-:-:S04]  /*55a0*/  FADD R4, R13, R0 ;  /* 0x000000000d047221 */ /* 0x000fc80000000000 */
        /* <DEDUP_REMOVED lines=11> */
.L_x_127:
[----:B------:R-:W-:Y:S05]  /*5660*/  BSYNC.RECONVERGENT B0 ;  /* 0x0000000000007941 */ /* 0x000fea0003800200 */
.L_x_126:
[----:B------:R-:W0:Y:S01]  /*5670*/  LDC.64 R4, c[0x0][0x3a8] ;  /* 0x0000ea00ff047b82 */ /* 0x000e220000000a00 */
[----:B------:R-:W1:Y:S02]  /*5680*/  F2I.U32.TRUNC.NTZ R13, R0 ;  /* 0x00000000000d7305 */ /* 0x000e64000020f000 */
[----:B-1----:R1:W-:Y:S04]  /*5690*/  ST.E.U8 desc[UR36][R2.64], R13 ;  /* 0x0000000d02007985 */ /* 0x0023e8000c101124 */
[----:B0-----:R-:W2:Y:S02]  /*56a0*/  LDG.E.64 R4, desc[UR36][R4.64+0x8] ;  /* 0x0000082404047981 */ /* 0x001ea4000c1e1b00 */
[----:B--2---:R-:W-:-:S04]  /*56b0*/  IADD3 R6, P0, PT, R21, R4, RZ ;  /* 0x0000000415067210 */ /* 0x004fc80007f1e0ff */
[----:B------:R-:W-:-:S05]  /*56c0*/  IADD3.X R7, PT, PT, R5, R19, RZ, P0, !PT ;  /* 0x0000001305077210 */ /* 0x000fca00007fe4ff */
[----:B------:R-:W2:Y:S01]  /*56d0*/  LD.E.U8 R17, desc[UR36][R6.64+0x1] ;  /* 0x0000012406117980 */ /* 0x000ea2000c101100 */
[----:B------:R-:W0:Y:S01]  /*56e0*/  MUFU.RCP R8, R15 ;  /* 0x0000000f00087308 */ /* 0x000e220000001000 */
[----:B------:R-:W-:Y:S01]  /*56f0*/  BSSY.RECONVERGENT B0, `(.L_x_128) ;  /* 0x0000010000007945 */ /* 0x000fe20003800200 */
[----:B0-----:R-:W-:-:S04]  /*5700*/  FFMA R23, -R15, R8, 1 ;  /* 0x3f8000000f177423 */ /* 0x001fc80000000108 */
[----:B------:R-:W-:Y:S01]  /*5710*/  FFMA R0, R8, R23, R8 ;  /* 0x0000001708007223 */ /* 0x000fe20000000008 */
[----:B--2---:R-:W-:-:S05]  /*5720*/  IMAD R17, R12, R17, RZ ;  /* 0x000000110c117224 */ /* 0x004fca00078e02ff */
[----:B------:R-:W-:-:S05]  /*5730*/  I2FP.F32.S32 R17, R17 ;  /* 0x0000001100117245 */ /* 0x000fca0000201400 */
[----:B------:R-:W-:-:S04]  /*5740*/  FADD R10, R17, R10 ;  /* 0x0000000a110a7221 */ /* 0x000fc80000000000 */
[----:B------:R-:W0:Y:S01]  /*5750*/  FCHK P0, R10, R15 ;  /* 0x0000000f0a007302 */ /* 0x000e220000000000 */
[----:B-1----:R-:W-:-:S04]  /*5760*/  FFMA R2, R0, R10, RZ ;  /* 0x0000000a00027223 */ /* 0x002fc800000000ff */
[----:B------:R-:W-:-:S04]  /*5770*/  FFMA R3, -R15, R2, R10 ;  /* 0x000000020f037223 */ /* 0x000fc8000000010a */
[----:B------:R-:W-:Y:S01]  /*5780*/  FFMA R0, R0, R3, R2 ;  /* 0x0000000300007223 */ /* 0x000fe20000000002 */
[----:B0-----:R-:W-:Y:S06]  /*5790*/  @!P0 BRA `(.L_x_129) ;  /* 0x0000000000148947 */ /* 0x001fec0003800000 */
[----:B------:R-:W-:Y:S02]  /*57a0*/  MOV R4, R10 ;  /* 0x0000000a00047202 */ /* 0x000fe40000000f00 */
[----:B------:R-:W-:Y:S02]  /*57b0*/  MOV R5, R15 ;  /* 0x0000000f00057202 */ /* 0x000fe40000000f00 */
[----:B------:R-:W-:-:S07]  /*57c0*/  MOV R38, 0x57e0 ;  /* 0x000057e000267802 */ /* 0x000fce0000000f00 */
[----:B------:R-:W-:Y:S05]  /*57d0*/  CALL.REL.NOINC `($__internal_2_$__cuda_sm3x_div_rn_noftz_f32_slowpath) ;  /* 0x00000008005c7944 */ /* 0x000fea0003c00000 */
[----:B------:R-:W-:-:S07]  /*57e0*/  MOV R0, R44 ;  /* 0x0000002c00007202 */ /* 0x000fce0000000f00 */
.L_x_129:
[----:B------:R-:W-:Y:S05]  /*57f0*/  BSYNC.RECONVERGENT B0 ;  /* 0x0000000000007941 */ /* 0x000fea0003800200 */
.L_x_128:
        /* <DEDUP_REMOVED lines=9> */
[----:B--2---:R-:W-:-:S05]  /*5890*/  IMAD R17, R12, R17, RZ ;  /* 0x000000110c117224 */ /* 0x004fca00078e02ff */
[----:B------:R-:W-:Y:S01]  /*58a0*/  I2FP.F32.S32 R8, R17 ;  /* 0x0000001100087245 */ /* 0x000fe20000201400 */
[----:B0-----:R-:W-:-:S04]  /*58b0*/  FFMA R17, -R15, R10, 1 ;  /* 0x3f8000000f117423 */ /* 0x001fc8000000010a */
[----:B------:R-:W-:Y:S01]  /*58c0*/  FADD R8, R8, R11 ;  /* 0x0000000b08087221 */ /* 0x000fe20000000000 */
[----:B------:R-:W-:-:S03]  /*58d0*/  FFMA R0, R10, R17, R10 ;  /* 0x000000110a007223 */ /* 0x000fc6000000000a */
[----:B------:R-:W0:Y:S01]  /*58e0*/  FCHK P0, R8, R15 ;  /* 0x0000000f08007302 */ /* 0x000e220000000000 */
[----:B------:R-:W-:-:S04]  /*58f0*/  FFMA R4, R0, R8, RZ ;  /* 0x0000000800047223 */ /* 0x000fc800000000ff */
[----:B------:R-:W-:-:S04]  /*5900*/  FFMA R5, -R15, R4, R8 ;  /* 0x000000040f057223 */ /* 0x000fc80000000108 */
[----:B------:R-:W-:Y:S01]  /*5910*/  FFMA R0, R0, R5, R4 ;  /* 0x0000000500007223 */ /* 0x000fe20000000004 */
[----:B01----:R-:W-:Y:S06]  /*5920*/  @!P0 BRA `(.L_x_131) ;  /* 0x0000000000148947 */ /* 0x003fec0003800000 */
[----:B------:R-:W-:Y:S02]  /*5930*/  MOV R4, R8 ;  /* 0x0000000800047202 */ /* 0x000fe40000000f00 */
[----:B------:R-:W-:Y:S02]  /*5940*/  MOV R5, R15 ;  /* 0x0000000f00057202 */ /* 0x000fe40000000f00 */
[----:B------:R-:W-:-:S07]  /*5950*/  MOV R38, 0x5970 ;  /* 0x0000597000267802 */ /* 0x000fce0000000f00 */
[----:B------:R-:W-:Y:S05]  /*5960*/  CALL.REL.NOINC `($__internal_2_$__cuda_sm3x_div_rn_noftz_f32_slowpath) ;  /* 0x0000000400f87944 */ /* 0x000fea0003c00000 */
[----:B------:R-:W-:-:S07]  /*5970*/  MOV R0, R44 ;  /* 0x0000002c00007202 */ /* 0x000fce0000000f00 */
.L_x_131:
[----:B------:R-:W-:Y:S05]  /*5980*/  BSYNC.RECONVERGENT B0 ;  /* 0x0000000000007941 */ /* 0x000fea0003800200 */
.L_x_130:
[----:B------:R-:W0:Y:S01]  /*5990*/  LDC.64 R6, c[0x0][0x3a8] ;  /* 0x0000ea00ff067b82 */ /* 0x000e220000000a00 */
[----:B------:R-:W1:Y:S02]  /*59a0*/  F2I.U32.TRUNC.NTZ R11, R0 ;  /* 0x00000000000b7305 */ /* 0x000e64000020f000 */
[----:B-1----:R-:W-:Y:S04]  /*59b0*/  ST.E.U8 desc[UR36][R2.64+0x2], R11 ;  /* 0x0000020b02007985 */ /* 0x002fe8000c101124 */
[----:B0-----:R-:W2:Y:S02]  /*59c0*/  LDG.E.64 R4, desc[UR36][R6.64] ;  /* 0x0000002406047981 */ /* 0x001ea4000c1e1b00 */
[----:B--2---:R-:W-:-:S05]  /*59d0*/  IMAD.WIDE R4, R16, 0x4, R4 ;  /* 0x0000000410047825 */ /* 0x004fca00078e0204 */
[----:B------:R-:W-:Y:S01]  /*59e0*/  ST.E desc[UR36][R4.64], R9 ;  /* 0x0000000904007985 */ /* 0x000fe2000c101924 */
[----:B------:R-:W-:Y:S05]  /*59f0*/  EXIT ;  /* 0x000000000000794d */ /* 0x000fea0003800000 */
        .weak           $__internal_0_$__cuda_sm20_div_rn_f64_full
        .type           $__internal_0_$__cuda_sm20_div_rn_f64_full,@function
        .size           $__internal_0_$__cuda_sm20_div_rn_f64_full,($__internal_1_$__cuda_sm20_sqrt_rn_f32_slowpath - $__internal_0_$__cuda_sm20_div_rn_f64_full)
$__internal_0_$__cuda_sm20_div_rn_f64_full:
[C---:B------:R-:W-:Y:S01]  /*5a00*/  FSETP.GEU.AND P1, PT, |R43|.reuse, 1.469367938527859385e-39, PT ;  /* 0x001000002b00780b */ /* 0x040fe20003f2e200 */
[----:B------:R-:W-:Y:S01]  /*5a10*/  BSSY.RECONVERGENT B3, `(.L_x_132) ;  /* 0x0000057000037945 */ /* 0x000fe20003800200 */
[----:B------:R-:W-:Y:S02]  /*5a20*/  LOP3.LUT R2, R43, 0x800fffff, RZ, 0xc0, !PT ;  /* 0x800fffff2b027812 */ /* 0x000fe400078ec0ff */
[-C--:B------:R-:W-:Y:S02]  /*5a30*/  MOV R42, R30.reuse ;  /* 0x0000001e002a7202 */ /* 0x080fe40000000f00 */
[----:B------:R-:W-:Y:S02]  /*5a40*/  LOP3.LUT R3, R2, 0x3ff00000, RZ, 0xfc, !PT ;  /* 0x3ff0000002037812 */ /* 0x000fe400078efcff */
[----:B------:R-:W-:Y:S02]  /*5a50*/  MOV R2, R30 ;  /* 0x0000001e00027202 */ /* 0x000fe40000000f00 */
[----:B------:R-:W-:-:S02]  /*5a60*/  MOV R4, 0x1 ;  /* 0x0000000100047802 */ /* 0x000fc40000000f00 */
[C---:B------:R-:W-:Y:S01]  /*5a70*/  FSETP.GEU.AND P3, PT, |R41|.reuse, 1.469367938527859385e-39, PT ;  /* 0x001000002900780b */ /* 0x040fe20003f6e200 */
[----:B------:R-:W-:Y:S01]  /*5a80*/  @!P1 DMUL R2, R42, 8.98846567431157953865e+307 ;  /* 0x7fe000002a029828 */ /* 0x000fe20000000000 */
[----:B------:R-:W-:Y:S02]  /*5a90*/  LOP3.LUT R51, R41, 0x7ff00000, RZ, 0xc0, !PT ;  /* 0x7ff0000029337812 */ /* 0x000fe400078ec0ff */
[----:B------:R-:W-:Y:S02]  /*5aa0*/  LOP3.LUT R44, R43, 0x7ff00000, RZ, 0xc0, !PT ;  /* 0x7ff000002b2c7812 */ /* 0x000fe400078ec0ff */
[----:B------:R-:W-:Y:S01]  /*5ab0*/  MOV R47, 0x1ca00000 ;  /* 0x1ca00000002f7802 */ /* 0x000fe20000000f00 */
[----:B------:R-:W0:Y:S01]  /*5ac0*/  MUFU.RCP64H R5, R3 ;  /* 0x0000000300057308 */ /* 0x000e220000001800 */
[----:B------:R-:W-:Y:S02]  /*5ad0*/  ISETP.GE.U32.AND P2, PT, R51, R44, PT ;  /* 0x0000002c3300720c */ /* 0x000fe40003f46070 */
[----:B------:R-:W-:-:S02]  /*5ae0*/  MOV R45, R51 ;  /* 0x00000033002d7202 */ /* 0x000fc40000000f00 */
[----:B------:R-:W-:Y:S02]  /*5af0*/  @!P1 LOP3.LUT R44, R3, 0x7ff00000, RZ, 0xc0, !PT ;  /* 0x7ff00000032c9812 */ /* 0x000fe400078ec0ff */
[----:B------:R-:W-:Y:S02]  /*5b00*/  @!P3 LOP3.LUT R34, R43, 0x7ff00000, RZ, 0xc0, !PT ;  /* 0x7ff000002b22b812 */ /* 0x000fe400078ec0ff */
[----:B------:R-:W-:Y:S02]  /*5b10*/  IADD3 R50, PT, PT, R44, -0x1, RZ ;  /* 0xffffffff2c327810 */ /* 0x000fe40007ffe0ff */
[----:B------:R-:W-:Y:S01]  /*5b20*/  @!P3 ISETP.GE.U32.AND P4, PT, R51, R34, PT ;  /* 0x000000223300b20c */ /* 0x000fe20003f86070 */
[----:B0-----:R-:W-:-:S08]  /*5b30*/  DFMA R32, R4, -R2, 1 ;  /* 0x3ff000000420742b */ /* 0x001fd00000000802 */
[----:B------:R-:W-:-:S08]  /*5b40*/  DFMA R32, R32, R32, R32 ;  /* 0x000000202020722b */ /* 0x000fd00000000020 */
[----:B------:R-:W-:Y:S01]  /*5b50*/  DFMA R34, R4, R32, R4 ;  /* 0x000000200422722b */ /* 0x000fe20000000004 */
[C---:B------:R-:W-:Y:S01]  /*5b60*/  @!P3 SEL R33, R47.reuse, 0x63400000, !P4 ;  /* 0x634000002f21b807 */ /* 0x040fe20006000000 */
[----:B------:R-:W-:Y:S01]  /*5b70*/  @!P3 IMAD.MOV.U32 R32, RZ, RZ, RZ ;  /* 0x000000ffff20b224 */ /* 0x000fe200078e00ff */
[----:B------:R-:W-:Y:S02]  /*5b80*/  SEL R5, R47, 0x63400000, !P2 ;  /* 0x634000002f057807 */ /* 0x000fe40005000000 */
[--C-:B------:R-:W-:Y:S02]  /*5b90*/  @!P3 LOP3.LUT R33, R33, 0x80000000, R41.reuse, 0xf8, !PT ;  /* 0x800000002121b812 */ /* 0x100fe400078ef829 */
[----:B------:R-:W-:Y:S01]  /*5ba0*/  LOP3.LUT R5, R5, 0x800fffff, R41, 0xf8, !PT ;  /* 0x800fffff05057812 */ /* 0x000fe200078ef829 */
[----:B------:R-:W-:Y:S01]  /*5bb0*/  DFMA R38, R34, -R2, 1 ;  /* 0x3ff000002226742b */ /* 0x000fe20000000802 */
[----:B------:R-:W-:Y:S02]  /*5bc0*/  @!P3 LOP3.LUT R33, R33, 0x100000, RZ, 0xfc, !PT ;  /* 0x001000002121b812 */ /* 0x000fe400078efcff */
[----:B------:R-:W-:-:S05]  /*5bd0*/  MOV R4, R40 ;  /* 0x0000002800047202 */ /* 0x000fca0000000f00 */
[----:B------:R-:W-:Y:S02]  /*5be0*/  DFMA R38, R34, R38, R34 ;  /* 0x000000262226722b */ /* 0x000fe40000000022 */
[----:B------:R-:W-:-:S08]  /*5bf0*/  @!P3 DFMA R4, R4, 2, -R32 ;  /* 0x400000000404b82b */ /* 0x000fd00000000820 */
[----:B------:R-:W-:Y:S02]  /*5c00*/  DMUL R32, R38, R4 ;  /* 0x0000000426207228 */ /* 0x000fe40000000000 */
[----:B------:R-:W-:-:S04]  /*5c10*/  @!P3 LOP3.LUT R45, R5, 0x7ff00000, RZ, 0xc0, !PT ;  /* 0x7ff00000052db812 */ /* 0x000fc800078ec0ff */
[----:B------:R-:W-:Y:S02]  /*5c20*/  IADD3 R48, PT, PT, R45, -0x1, RZ ;  /* 0xffffffff2d307810 */ /* 0x000fe40007ffe0ff */
[----:B------:R-:W-:Y:S02]  /*5c30*/  DFMA R34, R32, -R2, R4 ;  /* 0x800000022022722b */ /* 0x000fe40000000004 */
[----:B------:R-:W-:-:S04]  /*5c40*/  ISETP.GT.U32.AND P1, PT, R48, 0x7feffffe, PT ;  /* 0x7feffffe3000780c */ /* 0x000fc80003f24070 */
[----:B------:R-:W-:Y:S02]  /*5c50*/  ISETP.GT.U32.OR P1, PT, R50, 0x7feffffe, P1 ;  /* 0x7feffffe3200780c */ /* 0x000fe40000f24470 */
[----:B------:R-:W-:-:S11]  /*5c60*/  DFMA R38, R38, R34, R32 ;  /* 0x000000222626722b */ /* 0x000fd60000000020 */
[----:B------:R-:W-:Y:S05]  /*5c70*/  @P1 BRA `(.L_x_133) ;  /* 0x00000000006c1947 */ /* 0x000fea0003800000 */
[----:B------:R-:W-:-:S04]  /*5c80*/  LOP3.LUT R34, R43, 0x7ff00000, RZ, 0xc0, !PT ;  /* 0x7ff000002b227812 */ /* 0x000fc800078ec0ff */
[CC--:B------:R-:W-:Y:S02]  /*5c90*/  VIADDMNMX R32, R51.reuse, -R34.reuse, 0xb9600000, !PT ;  /* 0xb960000033207446 */ /* 0x0c0fe40007800922 */
[----:B------:R-:W-:Y:S02]  /*5ca0*/  ISETP.GE.U32.AND P1, PT, R51, R34, PT ;  /* 0x000000223300720c */ /* 0x000fe40003f26070 */
[----:B------:R-:W-:Y:S02]  /*5cb0*/  VIMNMX R32, PT, PT, R32, 0x46a00000, PT ;  /* 0x46a0000020207848 */ /* 0x000fe40003fe0100 */
[----:B------:R-:W-:Y:S02]  /*5cc0*/  SEL R47, R47, 0x63400000, !P1 ;  /* 0x634000002f2f7807 */ /* 0x000fe40004800000 */
[----:B------:R-:W-:Y:S02]  /*5cd0*/  MOV R34, RZ ;  /* 0x000000ff00227202 */ /* 0x000fe40000000f00 */
[----:B------:R-:W-:-:S04]  /*5ce0*/  IADD3 R40, PT, PT, -R47, R32, RZ ;  /* 0x000000202f287210 */ /* 0x000fc80007ffe1ff */
[----:B------:R-:W-:-:S06]  /*5cf0*/  IADD3 R35, PT, PT, R40, 0x7fe00000, RZ ;  /* 0x7fe0000028237810 */ /* 0x000fcc0007ffe0ff */
[----:B------:R-:W-:-:S10]  /*5d00*/  DMUL R32, R38, R34 ;  /* 0x0000002226207228 */ /* 0x000fd40000000000 */
[----:B------:R-:W-:-:S13]  /*5d10*/  FSETP.GTU.AND P1, PT, |R33|, 1.469367938527859385e-39, PT ;  /* 0x001000002100780b */ /* 0x000fda0003f2c200 */
[----:B------:R-:W-:Y:S05]  /*5d20*/  @P1 BRA `(.L_x_134) ;  /* 0x0000000000941947 */ /* 0x000fea0003800000 */
[----:B------:R-:W-:Y:S01]  /*5d30*/  DFMA R4, R38, -R2, R4 ;  /* 0x800000022604722b */ /* 0x000fe20000000004 */
[----:B------:R-:W-:-:S09]  /*5d40*/  MOV R34, RZ ;  /* 0x000000ff00227202 */ /* 0x000fd20000000f00 */
[C---:B------:R-:W-:Y:S02]  /*5d50*/  FSETP.NEU.AND P1, PT, R5.reuse, RZ, PT ;  /* 0x000000ff0500720b */ /* 0x040fe40003f2d000 */
[----:B------:R-:W-:-:S04]  /*5d60*/  LOP3.LUT R41, R5, 0x80000000, R43, 0x48, !PT ;  /* 0x8000000005297812 */ /* 0x000fc800078e482b */
[----:B------:R-:W-:-:S07]  /*5d70*/  LOP3.LUT R35, R41, R35, RZ, 0xfc, !PT ;  /* 0x0000002329237212 */ /* 0x000fce00078efcff */
[----:B------:R-:W-:Y:S05]  /*5d80*/  @!P1 BRA `(.L_x_134) ;  /* 0x00000000007c9947 */ /* 0x000fea0003800000 */
[----:B------:R-:W-:Y:S01]  /*5d90*/  IADD3 R3, PT, PT, -R40, RZ, RZ ;  /* 0x000000ff28037210 */ /* 0x000fe20007ffe1ff */
[----:B------:R-:W-:Y:S01]  /*5da0*/  DMUL.RP R34, R38, R34 ;  /* 0x0000002226227228 */ /* 0x000fe20000008000 */
[----:B------:R-:W-:-:S06]  /*5db0*/  MOV R2, RZ ;  /* 0x000000ff00027202 */ /* 0x000fcc0000000f00 */
[----:B------:R-:W-:-:S03]  /*5dc0*/  DFMA R2, R32, -R2, R38 ;  /* 0x800000022002722b */ /* 0x000fc60000000026 */
[----:B------:R-:W-:-:S03]  /*5dd0*/  LOP3.LUT R41, R35, R41, RZ, 0x3c, !PT ;  /* 0x0000002923297212 */ /* 0x000fc600078e3cff */
[----:B------:R-:W-:-:S04]  /*5de0*/  IADD3 R2, PT, PT, -R40, -0x43300000, RZ ;  /* 0xbcd0000028027810 */ /* 0x000fc80007ffe1ff */
[----:B------:R-:W-:-:S04]  /*5df0*/  FSETP.NEU.AND P1, PT, |R3|, R2, PT ;  /* 0x000000020300720b */ /* 0x000fc80003f2d200 */
[----:B------:R-:W-:Y:S02]  /*5e00*/  FSEL R32, R34, R32, !P1 ;  /* 0x0000002022207208 */ /* 0x000fe40004800000 */
[----:B------:R-:W-:Y:S01]  /*5e10*/  FSEL R33, R41, R33, !P1 ;  /* 0x0000002129217208 */ /* 0x000fe20004800000 */
[----:B------:R-:W-:Y:S06]  /*5e20*/  BRA `(.L_x_134) ;  /* 0x0000000000547947 */ /* 0x000fec0003800000 */
.L_x_133:
[----:B------:R-:W-:-:S14]  /*5e30*/  DSETP.NAN.AND P1, PT, R40, R40, PT ;  /* 0x000000282800722a */ /* 0x000fdc0003f28000 */
[----:B------:R-:W-:Y:S05]  /*5e40*/  @P1 BRA `(.L_x_135) ;  /* 0x0000000000441947 */ /* 0x000fea0003800000 */
[----:B------:R-:W-:-:S14]  /*5e50*/  DSETP.NAN.AND P1, PT, R42, R42, PT ;  /* 0x0000002a2a00722a */ /* 0x000fdc0003f28000 */
[----:B------:R-:W-:Y:S05]  /*5e60*/  @P1 BRA `(.L_x_136) ;  /* 0x0000000000301947 */ /* 0x000fea0003800000 */
[----:B------:R-:W-:Y:S02]  /*5e70*/  ISETP.NE.AND P1, PT, R45, R44, PT ;  /* 0x0000002c2d00720c */ /* 0x000fe40003f25270 */
[----:B------:R-:W-:Y:S02]  /*5e80*/  MOV R32, 0x0 ;  /* 0x0000000000207802 */ /* 0x000fe40000000f00 */
[----:B------:R-:W-:-:S09]  /*5e90*/  MOV R33, 0xfff80000 ;  /* 0xfff8000000217802 */ /* 0x000fd20000000f00 */
[----:B------:R-:W-:Y:S05]  /*5ea0*/  @!P1 BRA `(.L_x_134) ;  /* 0x0000000000349947 */ /* 0x000fea0003800000 */
[----:B------:R-:W-:Y:S02]  /*5eb0*/  ISETP.NE.AND P1, PT, R45, 0x7ff00000, PT ;  /* 0x7ff000002d00780c */ /* 0x000fe40003f25270 */
[----:B------:R-:W-:Y:S02]  /*5ec0*/  LOP3.LUT R33, R41, 0x80000000, R43, 0x48, !PT ;  /* 0x8000000029217812 */ /* 0x000fe400078e482b */
[----:B------:R-:W-:-:S13]  /*5ed0*/  ISETP.EQ.OR P1, PT, R44, RZ, !P1 ;  /* 0x000000ff2c00720c */ /* 0x000fda0004f22670 */
[----:B------:R-:W-:Y:S02]  /*5ee0*/  @P1 LOP3.LUT R2, R33, 0x7ff00000, RZ, 0xfc, !PT ;  /* 0x7ff0000021021812 */ /* 0x000fe400078efcff */
[----:B------:R-:W-:Y:S02]  /*5ef0*/  @!P1 MOV R32, RZ ;  /* 0x000000ff00209202 */ /* 0x000fe40000000f00 */
[----:B------:R-:W-:Y:S02]  /*5f00*/  @P1 MOV R32, RZ ;  /* 0x000000ff00201202 */ /* 0x000fe40000000f00 */
[----:B------:R-:W-:Y:S01]  /*5f10*/  @P1 MOV R33, R2 ;  /* 0x0000000200211202 */ /* 0x000fe20000000f00 */
[----:B------:R-:W-:Y:S06]  /*5f20*/  BRA `(.L_x_134) ;  /* 0x0000000000147947 */ /* 0x000fec0003800000 */
.L_x_136:
[----:B------:R-:W-:Y:S02]  /*5f30*/  LOP3.LUT R33, R43, 0x80000, RZ, 0xfc, !PT ;  /* 0x000800002b217812 */ /* 0x000fe400078efcff */
[----:B------:R-:W-:Y:S01]  /*5f40*/  MOV R32, R42 ;  /* 0x0000002a00207202 */ /* 0x000fe20000000f00 */
[----:B------:R-:W-:Y:S06]  /*5f50*/  BRA `(.L_x_134) ;  /* 0x0000000000087947 */ /* 0x000fec0003800000 */
.L_x_135:
[----:B------:R-:W-:Y:S02]  /*5f60*/  LOP3.LUT R33, R41, 0x80000, RZ, 0xfc, !PT ;  /* 0x0008000029217812 */ /* 0x000fe400078efcff */
[----:B------:R-:W-:-:S07]  /*5f70*/  MOV R32, R40 ;  /* 0x0000002800207202 */ /* 0x000fce0000000f00 */
.L_x_134:
[----:B------:R-:W-:Y:S05]  /*5f80*/  BSYNC.RECONVERGENT B3 ;  /* 0x0000000000037941 */ /* 0x000fea0003800200 */
.L_x_132:
[----:B------:R-:W-:Y:S01]  /*5f90*/  HFMA2 R3, -RZ, RZ, 0, 0 ;  /* 0x00000000ff037431 */ /* 0x000fe200000001ff */
[----:B------:R-:W-:Y:S02]  /*5fa0*/  MOV R2, R46 ;  /* 0x0000002e00027202 */ /* 0x000fe40000000f00 */
[----:B------:R-:W-:Y:S02]  /*5fb0*/  MOV R4, R32 ;  /* 0x0000002000047202 */ /* 0x000fe40000000f00 */
[----:B------:R-:W-:Y:S01]  /*5fc0*/  MOV R5, R33 ;  /* 0x0000002100057202 */ /* 0x000fe20000000f00 */
[----:B------:R-:W-:Y:S06]  /*5fd0*/  RET.REL.NODEC R2 `(raymarch) ;  /* 0xffffffa002087950 */ /* 0x000fec0003c3ffff */
        .weak           $__internal_1_$__cuda_sm20_sqrt_rn_f32_slowpath
        .type           $__internal_1_$__cuda_sm20_sqrt_rn_f32_slowpath,@function
        .size           $__internal_1_$__cuda_sm20_sqrt_rn_f32_slowpath,($__internal_2_$__cuda_sm3x_div_rn_noftz_f32_slowpath - $__internal_1_$__cuda_sm20_sqrt_rn_f32_slowpath)
$__internal_1_$__cuda_sm20_sqrt_rn_f32_slowpath:
[----:B------:R-:W-:-:S13]  /*5fe0*/  LOP3.LUT P1, RZ, R0, 0x7fffffff, RZ, 0xc0, !PT ;  /* 0x7fffffff00ff7812 */ /* 0x000fda000782c0ff */
[----:B------:R-:W-:Y:S01]  /*5ff0*/  @!P1 MOV R30, R0 ;  /* 0x00000000001e9202 */ /* 0x000fe20000000f00 */
[----:B------:R-:W-:Y:S06]  /*6000*/  @!P1 BRA `(.L_x_137) ;  /* 0x0000000000409947 */ /* 0x000fec0003800000 */
[----:B------:R-:W-:-:S13]  /*6010*/  FSETP.GEU.FTZ.AND P1, PT, R0, RZ, PT ;  /* 0x000000ff0000720b */ /* 0x000fda0003f3e000 */
[----:B------:R-:W-:Y:S01]  /*6020*/  @!P1 MOV R30, 0x7fffffff ;  /* 0x7fffffff001e9802 */ /* 0x000fe20000000f00 */
[----:B------:R-:W-:Y:S06]  /*6030*/  @!P1 BRA `(.L_x_137) ;  /* 0x0000000000349947 */ /* 0x000fec0003800000 */
[----:B------:R-:W-:-:S13]  /*6040*/  FSETP.GTU.FTZ.AND P1, PT, |R0|, +INF , PT ;  /* 0x7f8000000000780b */ /* 0x000fda0003f3c200 */
[----:B------:R-:W-:Y:S01]  /*6050*/  @P1 FADD.FTZ R30, R0, 1 ;  /* 0x3f800000001e1421 */ /* 0x000fe20000010000 */
[----:B------:R-:W-:Y:S06]  /*6060*/  @P1 BRA `(.L_x_137) ;  /* 0x0000000000281947 */ /* 0x000fec0003800000 */
[----:B------:R-:W-:-:S13]  /*6070*/  FSETP.NEU.FTZ.AND P1, PT, |R0|, +INF , PT ;  /* 0x7f8000000000780b */ /* 0x000fda0003f3d200 */
[----:B------:R-:W-:-:S04]  /*6080*/  @P1 FFMA R32, R0, 1.84467440737095516160e+19, RZ ;  /* 0x5f80000000201823 */ /* 0x000fc800000000ff */
[----:B------:R-:W0:Y:S02]  /*6090*/  @P1 MUFU.RSQ R33, R32 ;  /* 0x0000002000211308 */ /* 0x000e240000001400 */
[----:B0-----:R-:W-:Y:S01]  /*60a0*/  @P1 FMUL.FTZ R35, R32, R33 ;  /* 0x0000002120231220 */ /* 0x001fe20000410000 */
[----:B------:R-:W-:-:S03]  /*60b0*/  @P1 FMUL.FTZ R33, R33, 0.5 ;  /* 0x3f00000021211820 */ /* 0x000fc60000410000 */
[----:B------:R-:W-:-:S04]  /*60c0*/  @P1 FADD.FTZ R30, -R35, -RZ ;  /* 0x800000ff231e1221 */ /* 0x000fc80000010100 */
[----:B------:R-:W-:Y:S01]  /*60d0*/  @P1 FFMA R34, R35, R30, R32 ;  /* 0x0000001e23221223 */ /* 0x000fe20000000020 */
[----:B------:R-:W-:-:S03]  /*60e0*/  @!P1 MOV R30, R0 ;  /* 0x00000000001e9202 */ /* 0x000fc60000000f00 */
[----:B------:R-:W-:-:S04]  /*60f0*/  @P1 FFMA R33, R34, R33, R35 ;  /* 0x0000002122211223 */ /* 0x000fc80000000023 */
[----:B------:R-:W-:-:S07]  /*6100*/  @P1 FMUL.FTZ R30, R33, 2.3283064365386962891e-10 ;  /* 0x2f800000211e1820 */ /* 0x000fce0000410000 */
.L_x_137:
[----:B------:R-:W-:Y:S01]  /*6110*/  HFMA2 R33, -RZ, RZ, 0, 0 ;  /* 0x00000000ff217431 */ /* 0x000fe200000001ff */
[----:B------:R-:W-:Y:S02]  /*6120*/  MOV R32, R38 ;  /* 0x0000002600207202 */ /* 0x000fe40000000f00 */
[----:B------:R-:W-:Y:S02]  /*6130*/  MOV R62, R30 ;  /* 0x0000001e003e7202 */ /* 0x000fe40000000f00 */
[----:B------:R-:W-:Y:S05]  /*6140*/  RET.REL.NODEC R32 `(raymarch) ;  /* 0xffffff9c20ac7950 */ /* 0x000fea0003c3ffff */
        .weak           $__internal_2_$__cuda_sm3x_div_rn_noftz_f32_slowpath
        .type           $__internal_2_$__cuda_sm3x_div_rn_noftz_f32_slowpath,@function
        .size           $__internal_2_$__cuda_sm3x_div_rn_noftz_f32_slowpath,(.L_x_217 - $__internal_2_$__cuda_sm3x_div_rn_noftz_f32_slowpath)
$__internal_2_$__cuda_sm3x_div_rn_noftz_f32_slowpath:
[----:B------:R-:W-:Y:S01]  /*6150*/  SHF.R.U32.HI R42, RZ, 0x17, R5 ;  /* 0x00000017ff2a7819 */ /* 0x000fe20000011605 */
[----:B------:R-:W-:Y:S01]  /*6160*/  BSSY.RECONVERGENT B2, `(.L_x_138) ;  /* 0x0000062000027945 */ /* 0x000fe20003800200 */
[----:B------:R-:W-:Y:S02]  /*6170*/  SHF.R.U32.HI R40, RZ, 0x17, R4 ;  /* 0x00000017ff287819 */ /* 0x000fe40000011604 */
[----:B------:R-:W-:Y:S02]  /*6180*/  LOP3.LUT R50, R42, 0xff, RZ, 0xc0, !PT ;  /* 0x000000ff2a327812 */ /* 0x000fe400078ec0ff */
[----:B------:R-:W-:Y:S02]  /*6190*/  LOP3.LUT R47, R40, 0xff, RZ, 0xc0, !PT ;  /* 0x000000ff282f7812 */ /* 0x000fe400078ec0ff */
[----:B------:R-:W-:Y:S02]  /*61a0*/  IADD3 R44, PT, PT, R50, -0x1, RZ ;  /* 0xffffffff322c7810 */ /* 0x000fe40007ffe0ff */
[----:B------:R-:W-:-:S02]  /*61b0*/  IADD3 R42, PT, PT, R47, -0x1, RZ ;  /* 0xffffffff2f2a7810 */ /* 0x000fc40007ffe0ff */
[----:B------:R-:W-:-:S04]  /*61c0*/  ISETP.GT.U32.AND P1, PT, R44, 0xfd, PT ;  /* 0x000000fd2c00780c */ /* 0x000fc80003f24070 */
[----:B------:R-:W-:-:S13]  /*61d0*/  ISETP.GT.U32.OR P1, PT, R42, 0xfd, P1 ;  /* 0x000000fd2a00780c */ /* 0x000fda0000f24470 */
[----:B------:R-:W-:Y:S01]  /*61e0*/  @!P1 MOV R40, RZ ;  /* 0x000000ff00289202 */ /* 0x000fe20000000f00 */
[----:B------:R-:W-:Y:S06]  /*61f0*/  @!P1 BRA `(.L_x_139) ;  /* 0x00000000005c9947 */ /* 0x000fec0003800000 */
[----:B------:R-:W-:Y:S02]  /*6200*/  FSETP.GTU.FTZ.AND P1, PT, |R4|, +INF , PT ;  /* 0x7f8000000400780b */ /* 0x000fe40003f3c200 */
[----:B------:R-:W-:-:S04]  /*6210*/  FSETP.GTU.FTZ.AND P3, PT, |R5|, +INF , PT ;  /* 0x7f8000000500780b */ /* 0x000fc80003f7c200 */
[----:B------:R-:W-:-:S13]  /*6220*/  PLOP3.LUT P1, PT, P1, P3, PT, 0xf8, 0x8f ;  /* 0x00000000008f781c */ /* 0x000fda0000f27f70 */
[----:B------:R-:W-:Y:S05]  /*6230*/  @P1 BRA `(.L_x_140) ;  /* 0x00000004004c1947 */ /* 0x000fea0003800000 */
[----:B------:R-:W-:-:S13]  /*6240*/  LOP3.LUT P1, RZ, R5, 0x7fffffff, R4, 0xc8, !PT ;  /* 0x7fffffff05ff7812 */ /* 0x000fda000782c804 */
[----:B------:R-:W-:Y:S05]  /*6250*/  @!P1 BRA `(.L_x_141) ;  /* 0x00000004003c9947 */ /* 0x000fea0003800000 */
[C---:B------:R-:W-:Y:S02]  /*6260*/  FSETP.NEU.FTZ.AND P3, PT, |R4|.reuse, +INF , PT ;  /* 0x7f8000000400780b */ /* 0x040fe40003f7d200 */
[----:B------:R-:W-:Y:S02]  /*6270*/  FSETP.NEU.FTZ.AND P4, PT, |R5|, +INF , PT ;  /* 0x7f8000000500780b */ /* 0x000fe40003f9d200 */
[----:B------:R-:W-:-:S11]  /*6280*/  FSETP.NEU.FTZ.AND P1, PT, |R4|, +INF , PT ;  /* 0x7f8000000400780b */ /* 0x000fd60003f3d200 */
[----:B------:R-:W-:Y:S05]  /*6290*/  @!P4 BRA !P3, `(.L_x_141) ;  /* 0x00000004002cc947 */ /* 0x000fea0005800000 */
[----:B------:R-:W-:-:S04]  /*62a0*/  LOP3.LUT P3, RZ, R4, 0x7fffffff, RZ, 0xc0, !PT ;  /* 0x7fffffff04ff7812 */ /* 0x000fc8000786c0ff */
[----:B------:R-:W-:-:S13]  /*62b0*/  PLOP3.LUT P3, PT, P4, P3, PT, 0x2f, 0xf2 ;  /* 0x0000000000f2781c */ /* 0x000fda0002766577 */
[----:B------:R-:W-:Y:S05]  /*62c0*/  @P3 BRA `(.L_x_142) ;  /* 0x0000000400183947 */ /* 0x000fea0003800000 */
[----:B------:R-:W-:-:S04]  /*62d0*/  LOP3.LUT P3, RZ, R5, 0x7fffffff, RZ, 0xc0, !PT ;  /* 0x7fffffff05ff7812 */ /* 0x000fc8000786c0ff */
[----:B------:R-:W-:-:S13]  /*62e0*/  PLOP3.LUT P1, PT, P1, P3, PT, 0x2f, 0xf2 ;  /* 0x0000000000f2781c */ /* 0x000fda0000f26577 */
[----:B------:R-:W-:Y:S05]  /*62f0*/  @P1 BRA `(.L_x_143) ;  /* 0x0000000400001947 */ /* 0x000fea0003800000 */
[----:B------:R-:W-:Y:S02]  /*6300*/  ISETP.GE.AND P1, PT, R42, RZ, PT ;  /* 0x000000ff2a00720c */ /* 0x000fe40003f26270 */
[----:B------:R-:W-:-:S11]  /*6310*/  ISETP.GE.AND P3, PT, R44, RZ, PT ;  /* 0x000000ff2c00720c */ /* 0x000fd60003f66270 */
[----:B------:R-:W-:Y:S01]  /*6320*/  @P1 MOV R40, RZ ;  /* 0x000000ff00281202 */ /* 0x000fe20000000f00 */
[----:B------:R-:W-:Y:S01]  /*6330*/  @!P1 FFMA R4, R4, 1.84467440737095516160e+19, RZ ;  /* 0x5f80000004049823 */ /* 0x000fe200000000ff */
[----:B------:R-:W-:Y:S01]  /*6340*/  @!P1 MOV R40, 0xffffffc0 ;  /* 0xffffffc000289802 */ /* 0x000fe20000000f00 */
[----:B------:R-:W-:-:S03]  /*6350*/  @!P3 FFMA R5, R5, 1.84467440737095516160e+19, RZ ;  /* 0x5f8000000505b823 */ /* 0x000fc600000000ff */
[----:B------:R-:W-:-:S07]  /*6360*/  @!P3 IADD3 R40, PT, PT, R40, 0x40, RZ ;  /* 0x000000402828b810 */ /* 0x000fce0007ffe0ff */
.L_x_139:
[----:B------:R-:W-:Y:S01]  /*6370*/  LEA R42, R50, 0xc0800000, 0x17 ;  /* 0xc0800000322a7811 */ /* 0x000fe200078eb8ff */
[----:B------:R-:W-:Y:S03]  /*6380*/  BSSY.RECONVERGENT B3, `(.L_x_144) ;  /* 0x0000036000037945 */ /* 0x000fe60003800200 */
[----:B------:R-:W-:Y:S02]  /*6390*/  IADD3 R42, PT, PT, -R42, R5, RZ ;  /* 0x000000052a2a7210 */ /* 0x000fe40007ffe1ff */
[----:B------:R-:W-:Y:S02]  /*63a0*/  IADD3 R5, PT, PT, R47, -0x7f, RZ ;  /* 0xffffff812f057810 */ /* 0x000fe40007ffe0ff */
[----:B------:R-:W0:Y:S01]  /*63b0*/  MUFU.RCP R44, R42 ;  /* 0x0000002a002c7308 */ /* 0x000e220000001000 */
[----:B------:R-:W-:Y:S02]  /*63c0*/  FADD.FTZ R45, -R42, -RZ ;  /* 0x800000ff2a2d7221 */ /* 0x000fe40000010100 */
[C---:B------:R-:W-:Y:S01]  /*63d0*/  IMAD R4, R5.reuse, -0x800000, R4 ;  /* 0xff80000005047824 */ /* 0x040fe200078e0204 */
[----:B------:R-:W-:-:S04]  /*63e0*/  IADD3 R5, PT, PT, R5, 0x7f, -R50 ;  /* 0x0000007f05057810 */ /* 0x000fc80007ffe832 */
[----:B------:R-:W-:Y:S01]  /*63f0*/  IADD3 R5, PT, PT, R5, R40, RZ ;  /* 0x0000002805057210 */ /* 0x000fe20007ffe0ff */
[----:B0-----:R-:W-:-:S04]  /*6400*/  FFMA R47, R44, R45, 1 ;  /* 0x3f8000002c2f7423 */ /* 0x001fc8000000002d */
[----:B------:R-:W-:-:S04]  /*6410*/  FFMA R51, R44, R47, R44 ;  /* 0x0000002f2c337223 */ /* 0x000fc8000000002c */
[----:B------:R-:W-:-:S04]  /*6420*/  FFMA R44, R4, R51, RZ ;  /* 0x00000033042c7223 */ /* 0x000fc800000000ff */
[----:B------:R-:W-:-:S04]  /*6430*/  FFMA R47, R45, R44, R4 ;  /* 0x0000002c2d2f7223 */ /* 0x000fc80000000004 */
[----:B------:R-:W-:-:S04]  /*6440*/  FFMA R52, R51, R47, R44 ;  /* 0x0000002f33347223 */ /* 0x000fc8000000002c */
[----:B------:R-:W-:-:S04]  /*6450*/  FFMA R45, R45, R52, R4 ;  /* 0x000000342d2d7223 */ /* 0x000fc80000000004 */
[----:B------:R-:W-:-:S05]  /*6460*/  FFMA R44, R51, R45, R52 ;  /* 0x0000002d332c7223 */ /* 0x000fca0000000034 */
[----:B------:R-:W-:-:S04]  /*6470*/  SHF.R.U32.HI R4, RZ, 0x17, R44 ;  /* 0x00000017ff047819 */ /* 0x000fc8000001162c */
[----:B------:R-:W-:-:S04]  /*6480*/  LOP3.LUT R4, R4, 0xff, RZ, 0xc0, !PT ;  /* 0x000000ff04047812 */ /* 0x000fc800078ec0ff */
[----:B------:R-:W-:-:S04]  /*6490*/  IADD3 R42, PT, PT, R4, R5, RZ ;  /* 0x00000005042a7210 */ /* 0x000fc80007ffe0ff */
[----:B------:R-:W-:-:S04]  /*64a0*/  IADD3 R4, PT, PT, R42, -0x1, RZ ;  /* 0xffffffff2a047810 */ /* 0x000fc80007ffe0ff */
[----:B------:R-:W-:-:S13]  /*64b0*/  ISETP.GE.U32.AND P1, PT, R4, 0xfe, PT ;  /* 0x000000fe0400780c */ /* 0x000fda0003f26070 */
[----:B------:R-:W-:Y:S05]  /*64c0*/  @!P1 BRA `(.L_x_145) ;  /* 0x0000000000809947 */ /* 0x000fea0003800000 */
[----:B------:R-:W-:-:S13]  /*64d0*/  ISETP.GT.AND P1, PT, R42, 0xfe, PT ;  /* 0x000000fe2a00780c */ /* 0x000fda0003f24270 */
[----:B------:R-:W-:Y:S05]  /*64e0*/  @P1 BRA `(.L_x_146) ;  /* 0x00000000006c1947 */ /* 0x000fea0003800000 */
[----:B------:R-:W-:-:S13]  /*64f0*/  ISETP.GE.AND P1, PT, R42, 0x1, PT ;  /* 0x000000012a00780c */ /* 0x000fda0003f26270 */
[----:B------:R-:W-:Y:S05]  /*6500*/  @P1 BRA `(.L_x_147) ;  /* 0x0000000000741947 */ /* 0x000fea0003800000 */
[----:B------:R-:W-:Y:S02]  /*6510*/  ISETP.GE.AND P1, PT, R42, -0x18, PT ;  /* 0xffffffe82a00780c */ /* 0x000fe40003f26270 */
[----:B------:R-:W-:-:S11]  /*6520*/  LOP3.LUT R44, R44, 0x80000000, RZ, 0xc0, !PT ;  /* 0x800000002c2c7812 */ /* 0x000fd600078ec0ff */
[----:B------:R-:W-:Y:S05]  /*6530*/  @!P1 BRA `(.L_x_147) ;  /* 0x0000000000689947 */ /* 0x000fea0003800000 */
[CCC-:B------:R-:W-:Y:S01]  /*6540*/  FFMA.RZ R4, R51.reuse, R45.reuse, R52.reuse ;  /* 0x0000002d33047223 */ /* 0x1c0fe2000000c034 */
[CCC-:B------:R-:W-:Y:S01]  /*6550*/  FFMA.RM R5, R51.reuse, R45.reuse, R52.reuse ;  /* 0x0000002d33057223 */ /* 0x1c0fe20000004034 */
[C---:B------:R-:W-:Y:S02]  /*6560*/  ISETP.NE.AND P4, PT, R42.reuse, RZ, PT ;  /* 0x000000ff2a00720c */ /* 0x040fe40003f85270 */
[----:B------:R-:W-:Y:S02]  /*6570*/  ISETP.NE.AND P3, PT, R42, RZ, PT ;  /* 0x000000ff2a00720c */ /* 0x000fe40003f65270 */
[----:B------:R-:W-:Y:S01]  /*6580*/  LOP3.LUT R40, R4, 0x7fffff, RZ, 0xc0, !PT ;  /* 0x007fffff04287812 */ /* 0x000fe200078ec0ff */
[----:B------:R-:W-:Y:S01]  /*6590*/  FFMA.RP R4, R51, R45, R52 ;  /* 0x0000002d33047223 */ /* 0x000fe20000008034 */
[----:B------:R-:W-:Y:S02]  /*65a0*/  IADD3 R45, PT, PT, R42, 0x20, RZ ;  /* 0x000000202a2d7810 */ /* 0x000fe40007ffe0ff */
[----:B------:R-:W-:-:S02]  /*65b0*/  LOP3.LUT R40, R40, 0x800000, RZ, 0xfc, !PT ;  /* 0x0080000028287812 */ /* 0x000fc400078efcff */
[----:B------:R-:W-:Y:S02]  /*65c0*/  IADD3 R42, PT, PT, -R42, RZ, RZ ;  /* 0x000000ff2a2a7210 */ /* 0x000fe40007ffe1ff */
[----:B------:R-:W-:Y:S02]  /*65d0*/  SHF.L.U32 R45, R40, R45, RZ ;  /* 0x0000002d282d7219 */ /* 0x000fe400000006ff */
[----:B------:R-:W-:Y:S02]  /*65e0*/  FSETP.NEU.FTZ.AND P1, PT, R4, R5, PT ;  /* 0x000000050400720b */ /* 0x000fe40003f3d000 */
[----:B------:R-:W-:Y:S02]  /*65f0*/  SEL R5, R42, RZ, P4 ;  /* 0x000000ff2a057207 */ /* 0x000fe40002000000 */
[----:B------:R-:W-:Y:S02]  /*6600*/  ISETP.NE.AND P3, PT, R45, RZ, P3 ;  /* 0x000000ff2d00720c */ /* 0x000fe40001f65270 */
[----:B------:R-:W-:-:S02]  /*6610*/  SHF.R.U32.HI R5, RZ, R5, R40 ;  /* 0x00000005ff057219 */ /* 0x000fc40000011628 */
[----:B------:R-:W-:Y:S02]  /*6620*/  PLOP3.LUT P1, PT, P1, P3, PT, 0xf8, 0x8f ;  /* 0x00000000008f781c */ /* 0x000fe40000f27f70 */
[----:B------:R-:W-:Y:S02]  /*6630*/  SHF.R.U32.HI R45, RZ, 0x1, R5 ;  /* 0x00000001ff2d7819 */ /* 0x000fe40000011605 */
[----:B------:R-:W-:-:S04]  /*6640*/  SEL R4, RZ, 0x1, !P1 ;  /* 0x00000001ff047807 */ /* 0x000fc80004800000 */
[----:B------:R-:W-:-:S04]  /*6650*/  LOP3.LUT R4, R4, 0x1, R45, 0xf8, !PT ;  /* 0x0000000104047812 */ /* 0x000fc800078ef82d */
[----:B------:R-:W-:-:S04]  /*6660*/  LOP3.LUT R4, R4, R5, RZ, 0xc0, !PT ;  /* 0x0000000504047212 */ /* 0x000fc800078ec0ff */
[----:B------:R-:W-:-:S04]  /*6670*/  IADD3 R45, PT, PT, R45, R4, RZ ;  /* 0x000000042d2d7210 */ /* 0x000fc80007ffe0ff */
[----:B------:R-:W-:Y:S01]  /*6680*/  LOP3.LUT R44, R45, R44, RZ, 0xfc, !PT ;  /* 0x0000002c2d2c7212 */ /* 0x000fe200078efcff */
[----:B------:R-:W-:Y:S06]  /*6690*/  BRA `(.L_x_147) ;  /* 0x0000000000107947 */ /* 0x000fec0003800000 */
.L_x_146:
[----:B------:R-:W-:-:S04]  /*66a0*/  LOP3.LUT R44, R44, 0x80000000, RZ, 0xc0, !PT ;  /* 0x800000002c2c7812 */ /* 0x000fc800078ec0ff */
[----:B------:R-:W-:Y:S01]  /*66b0*/  LOP3.LUT R44, R44, 0x7f800000, RZ, 0xfc, !PT ;  /* 0x7f8000002c2c7812 */ /* 0x000fe200078efcff */
[----:B------:R-:W-:Y:S06]  /*66c0*/  BRA `(.L_x_147) ;  /* 0x0000000000047947 */ /* 0x000fec0003800000 */
.L_x_145:
[----:B------:R-:W-:-:S07]  /*66d0*/  LEA R44, R5, R44, 0x17 ;  /* 0x0000002c052c7211 */ /* 0x000fce00078eb8ff */
.L_x_147:
[----:B------:R-:W-:Y:S05]  /*66e0*/  BSYNC.RECONVERGENT B3 ;  /* 0x0000000000037941 */ /* 0x000fea0003800200 */
.L_x_144:
[----:B------:R-:W-:Y:S05]  /*66f0*/  BRA `(.L_x_148) ;  /* 0x0000000000207947 */ /* 0x000fea0003800000 */
.L_x_143:
[----:B------:R-:W-:-:S04]  /*6700*/  LOP3.LUT R4, R5, 0x80000000, R4, 0x48, !PT ;  /* 0x8000000005047812 */ /* 0x000fc800078e4804 */
[----:B------:R-:W-:Y:S01]  /*6710*/  LOP3.LUT R44, R4, 0x7f800000, RZ, 0xfc, !PT ;  /* 0x7f800000042c7812 */ /* 0x000fe200078efcff */
[----:B------:R-:W-:Y:S06]  /*6720*/  BRA `(.L_x_148) ;  /* 0x0000000000147947 */ /* 0x000fec0003800000 */
.L_x_142:
[----:B------:R-:W-:Y:S01]  /*6730*/  LOP3.LUT R44, R5, 0x80000000, R4, 0x48, !PT ;  /* 0x80000000052c7812 */ /* 0x000fe200078e4804 */
[----:B------:R-:W-:Y:S06]  /*6740*/  BRA `(.L_x_148) ;  /* 0x00000000000c7947 */ /* 0x000fec0003800000 */
.L_x_141:
[----:B------:R-:W0:Y:S01]  /*6750*/  MUFU.RSQ R44, -QNAN ;  /* 0xffc00000002c7908 */ /* 0x000e220000001400 */
[----:B------:R-:W-:Y:S05]  /*6760*/  BRA `(.L_x_148) ;  /* 0x0000000000047947 */ /* 0x000fea0003800000 */
.L_x_140:
[----:B------:R-:W-:-:S07]  /*6770*/  FADD.FTZ R44, R4, R5 ;  /* 0x00000005042c7221 */ /* 0x000fce0000010000 */
.L_x_148:
[----:B------:R-:W-:Y:S05]  /*6780*/  BSYNC.RECONVERGENT B2 ;  /* 0x0000000000027941 */ /* 0x000fea0003800200 */
.L_x_138:
[----:B------:R-:W-:Y:S01]  /*6790*/  HFMA2 R5, -RZ, RZ, 0, 0 ;  /* 0x00000000ff057431 */ /* 0x000fe200000001ff */
[----:B------:R-:W-:-:S04]  /*67a0*/  MOV R4, R38 ;  /* 0x0000002600047202 */ /* 0x000fc80000000f00 */
[----:B0-----:R-:W-:Y:S05]  /*67b0*/  RET.REL.NODEC R4 `(raymarch) ;  /* 0xffffff9804107950 */ /* 0x001fea0003c3ffff */
.L_x_149:
        /* <DEDUP_REMOVED lines=12> */
.L_x_217:


//--------------------- .text.generate_rays       --------------------------
	.section	.text.generate_rays,"ax",@progbits
	.align	128
        .global         generate_rays
        .type           generate_rays,@function
        .size           generate_rays,(.L_x_220 - generate_rays)
        .other          generate_rays,@"STO_CUDA_ENTRY STV_DEFAULT"
generate_rays:
.text.generate_rays:
        /* <DEDUP_REMOVED lines=13> */
[----:B------:R-:W0:Y:S01]  /*00d0*/  LDC.64 R16, c[0x0][0x388] ;  /* 0x0000e200ff107b82 */ /* 0x000e220000000a00 */
[----:B------:R-:W0:Y:S02]  /*00e0*/  LDCU.64 UR4, c[0x0][0x358] ;  /* 0x00006b00ff0477ac */ /* 0x000e240008000a00 */
[----:B0-----:R0:W5:Y:S04]  /*00f0*/  LDG.E R7, desc[UR4][R16.64] ;  /* 0x0000000410077981 */ /* 0x001168000c1e1900 */
[----:B------:R0:W5:Y:S04]  /*0100*/  LDG.E R9, desc[UR4][R16.64+0x4] ;  /* 0x0000040410097981 */ /* 0x000168000c1e1900 */
        /* <DEDUP_REMOVED lines=13> */
[----:B------:R0:W5:Y:S01]  /*01e0*/  LDG.E R5, desc[UR4][R16.64+0x38] ;  /* 0x0000380410057981 */ /* 0x000162000c1e1900 */
[----:B------:R-:W-:Y:S01]  /*01f0*/  I2FP.F32.S32 R19, UR6 ;  /* 0x0000000600137c45 */ /* 0x000fe20008201400 */
[----:B------:R-:W-:Y:S01]  /*0200*/  BSSY.RECONVERGENT B2, `(.L_x_150) ;  /* 0x0000010000027945 */ /* 0x000fe20003800200 */
[----:B------:R-:W-:-:S02]  /*0210*/  I2FP.F32.S32 R4, R3 ;  /* 0x0000000300047245 */ /* 0x000fc40000201400 */
[----:B------:R-:W1:Y:S03]  /*0220*/  MUFU.RCP R6, R19 ;  /* 0x0000001300067308 */ /* 0x000e660000001000 */
[----:B------:R-:W-:-:S05]  /*0230*/  FADD R4, R4, 0.5 ;  /* 0x3f00000004047421 */ /* 0x000fca0000000000 */
[----:B------:R-:W2:Y:S01]  /*0240*/  FCHK P0, R4, R19 ;  /* 0x0000001304007302 */ /* 0x000ea20000000000 */
[----:B-1----:R-:W-:-:S04]  /*0250*/  FFMA R23, -R19, R6, 1 ;  /* 0x3f80000013177423 */ /* 0x002fc80000000106 */
[----:B------:R-:W-:-:S04]  /*0260*/  FFMA R23, R6, R23, R6 ;  /* 0x0000001706177223 */ /* 0x000fc80000000006 */
[----:B------:R-:W-:-:S04]  /*0270*/  FFMA R6, R4, R23, RZ ;  /* 0x0000001704067223 */ /* 0x000fc800000000ff */
[----:B------:R-:W-:-:S04]  /*0280*/  FFMA R12, -R19, R6, R4 ;  /* 0x00000006130c7223 */ /* 0x000fc80000000104 */
[----:B------:R-:W-:Y:S01]  /*0290*/  FFMA R12, R23, R12, R6 ;  /* 0x0000000c170c7223 */ /* 0x000fe20000000006 */
[----:B------:R-:W-:Y:S01]  /*02a0*/  IMAD R6, R0, UR6, R3 ;  /* 0x0000000600067c24 */ /* 0x000fe2000f8e0203 */
[----:B0-2---:R-:W-:Y:S06]  /*02b0*/  @!P0 BRA `(.L_x_151) ;  /* 0x0000000000108947 */ /* 0x005fec0003800000 */
[----:B------:R-:W-:Y:S02]  /*02c0*/  MOV R3, R19 ;  /* 0x0000001300037202 */ /* 0x000fe40000000f00 */
[----:B------:R-:W-:-:S07]  /*02d0*/  MOV R12, 0x2f0 ;  /* 0x000002f0000c7802 */ /* 0x000fce0000000f00 */
[----:B-----5:R-:W-:Y:S05]  /*02e0*/  CALL.REL.NOINC `($__internal_5_$__cuda_sm3x_div_rn_noftz_f32_slowpath) ;  /* 0x0000001800307944 */ /* 0x020fea0003c00000 */
[----:B------:R-:W-:-:S07]  /*02f0*/  MOV R12, R3 ;  /* 0x00000003000c7202 */ /* 0x000fce0000000f00 */
.L_x_151:
[----:B------:R-:W-:Y:S05]  /*0300*/  BSYNC.RECONVERGENT B2 ;  /* 0x0000000000027941 */ /* 0x000fea0003800200 */
.L_x_150:
[----:B------:R-:W0:Y:S01]  /*0310*/  LDCU UR6, c[0x0][0x384] ;  /* 0x00007080ff0677ac */ /* 0x000e220008000800 */
[----:B------:R-:W-:Y:S01]  /*0320*/  I2FP.F32.U32 R4, R0 ;  /* 0x0000000000047245 */ /* 0x000fe20000201000 */
[----:B------:R-:W-:Y:S01]  /*0330*/  IMAD.MOV.U32 R19, RZ, RZ, 0x40000000 ;  /* 0x40000000ff137424 */ /* 0x000fe200078e00ff */
[----:B------:R-:W-:Y:S03]  /*0340*/  BSSY.RECONVERGENT B2, `(.L_x_152) ;  /* 0x000000f000027945 */ /* 0x000fe60003800200 */
[----:B------:R-:W-:Y:S01]  /*0350*/  FADD R4, R4, 0.5 ;  /* 0x3f00000004047421 */ /* 0x000fe20000000000 */
[----:B------:R-:W-:Y:S01]  /*0360*/  FFMA R0, R12, R19, -1 ;  /* 0xbf8000000c007423 */ /* 0x000fe20000000013 */
[----:B0-----:R-:W-:-:S04]  /*0370*/  I2FP.F32.U32 R3, UR6 ;  /* 0x0000000600037c45 */ /* 0x001fc80008201000 */
        /* <DEDUP_REMOVED lines=8> */
[----:B------:R-:W-:-:S07]  /*0400*/  MOV R12, 0x420 ;  /* 0x00000420000c7802 */ /* 0x000fce0000000f00 */
[----:B-----5:R-:W-:Y:S05]  /*0410*/  CALL.REL.NOINC `($__internal_5_$__cuda_sm3x_div_rn_noftz_f32_slowpath) ;  /* 0x0000001400e47944 */ /* 0x020fea0003c00000 */
[----:B------:R-:W-:-:S07]  /*0420*/  MOV R16, R3 ;  /* 0x0000000300107202 */ /* 0x000fce0000000f00 */
.L_x_153:
[----:B------:R-:W-:Y:S05]  /*0430*/  BSYNC.RECONVERGENT B2 ;  /* 0x0000000000027941 */ /* 0x000fea0003800200 */
.L_x_152:
[----:B------:R-:W-:Y:S01]  /*0440*/  FADD R16, R16, R16 ;  /* 0x0000001010107221 */ /* 0x000fe20000000000 */
[----:B-----5:R-:W-:Y:S01]  /*0450*/  FMUL.D2 R4, R5, R0 ;  /* 0x0000000005047220 */ /* 0x020fe20000300000 */
[----:B------:R-:W-:Y:S02]  /*0460*/  BSSY.RECONVERGENT B0, `(.L_x_154) ;  /* 0x0000012000007945 */ /* 0x000fe40003800200 */
[----:B------:R-:W-:Y:S01]  /*0470*/  FADD R16, -R16, 1 ;  /* 0x3f80000010107421 */ /* 0x000fe20000000100 */
[----:B------:R-:W-:-:S03]  /*0480*/  FMUL R0, R4, R4 ;  /* 0x0000000404007220 */ /* 0x000fc60000400000 */
[----:B------:R-:W-:-:S04]  /*0490*/  FMUL.D2 R13, R13, R16 ;  /* 0x000000100d0d7220 */ /* 0x000fc80000300000 */
[----:B------:R-:W-:-:S04]  /*04a0*/  FFMA R0, R13, R13, R0 ;  /* 0x0000000d0d007223 */ /* 0x000fc80000000000 */
[----:B------:R-:W-:-:S04]  /*04b0*/  FADD R3, R0, 1 ;  /* 0x3f80000000037421 */ /* 0x000fc80000000000 */
[----:B------:R0:W1:Y:S01]  /*04c0*/  MUFU.RSQ R12, R3 ;  /* 0x00000003000c7308 */ /* 0x0000620000001400 */
[----:B------:R-:W-:-:S04]  /*04d0*/  IADD3 R0, PT, PT, R3, -0xd000000, RZ ;  /* 0xf300000003007810 */ /* 0x000fc80007ffe0ff */
[----:B------:R-:W-:-:S13]  /*04e0*/  ISETP.GT.U32.AND P0, PT, R0, 0x727fffff, PT ;  /* 0x727fffff0000780c */ /* 0x000fda0003f04070 */
[----:B01----:R-:W-:Y:S05]  /*04f0*/  @!P0 BRA `(.L_x_155) ;  /* 0x0000000000108947 */ /* 0x003fea0003800000 */
[----:B------:R-:W-:-:S07]  /*0500*/  MOV R12, 0x520 ;  /* 0x00000520000c7802 */ /* 0x000fce0000000f00 */
[----:B------:R-:W-:Y:S05]  /*0510*/  CALL.REL.NOINC `($__internal_4_$__cuda_sm20_sqrt_rn_f32_slowpath) ;  /* 0x00000014004c7944 */ /* 0x000fea0003c00000 */
[----:B------:R-:W-:Y:S01]  /*0520*/  IMAD.MOV.U32 R0, RZ, RZ, R33 ;  /* 0x000000ffff007224 */ /* 0x000fe200078e0021 */
[----:B------:R-:W-:Y:S06]  /*0530*/  BRA `(.L_x_156) ;  /* 0x0000000000107947 */ /* 0x000fec0003800000 */
.L_x_155:
[----:B------:R-:W-:Y:S01]  /*0540*/  FMUL.FTZ R0, R3, R12 ;  /* 0x0000000c03007220 */ /* 0x000fe20000410000 */
[----:B------:R-:W-:-:S03]  /*0550*/  FMUL.FTZ R5, R12, 0.5 ;  /* 0x3f0000000c057820 */ /* 0x000fc60000410000 */
[----:B------:R-:W-:-:S04]  /*0560*/  FFMA R3, -R0, R0, R3 ;  /* 0x0000000000037223 */ /* 0x000fc80000000103 */
[----:B------:R-:W-:-:S07]  /*0570*/  FFMA R0, R3, R5, R0 ;  /* 0x0000000503007223 */ /* 0x000fce0000000000 */
.L_x_156:
[----:B------:R-:W-:Y:S05]  /*0580*/  BSYNC.RECONVERGENT B0 ;  /* 0x0000000000007941 */ /* 0x000fea0003800200 */
.L_x_154:
[----:B------:R-:W-:Y:S01]  /*0590*/  FSETP.GT.AND P0, PT, R0, RZ, PT ;  /* 0x000000ff0000720b */ /* 0x000fe20003f04000 */
[----:B------:R-:W-:Y:S01]  /*05a0*/  BSSY.RECONVERGENT B2, `(.L_x_157) ;  /* 0x000002f000027945 */ /* 0x000fe20003800200 */
[----:B------:R-:W-:Y:S01]  /*05b0*/  HFMA2 R5, -RZ, RZ, 0, 0 ;  /* 0x00000000ff057431 */ /* 0x000fe200000001ff */
[----:B------:R-:W-:Y:S01]  /*05c0*/  MOV R17, RZ ;  /* 0x000000ff00117202 */ /* 0x000fe20000000f00 */
[----:B------:R-:W-:-:S09]  /*05d0*/  IMAD.MOV.U32 R3, RZ, RZ, RZ ;  /* 0x000000ffff037224 */ /* 0x000fd200078e00ff */
        /* <DEDUP_REMOVED lines=12> */
[----:B------:R-:W-:Y:S05]  /*06a0*/  CALL.REL.NOINC `($__internal_5_$__cuda_sm3x_div_rn_noftz_f32_slowpath) ;  /* 0x0000001400407944 */ /* 0x000fea0003c00000 */
.L_x_160:
[----:B------:R-:W-:Y:S05]  /*06b0*/  BSYNC.RECONVERGENT B3 ;  /* 0x0000000000037941 */ /* 0x000fea0003800200 */
.L_x_159:
[----:B------:R-:W0:Y:S01]  /*06c0*/  MUFU.RCP R5, R0 ;  /* 0x0000000000057308 */ /* 0x000e220000001000 */
[----:B------:R-:W-:Y:S07]  /*06d0*/  BSSY.RECONVERGENT B3, `(.L_x_161) ;  /* 0x000000e000037945 */ /* 0x000fee0003800200 */
[----:B------:R-:W1:Y:S01]  /*06e0*/  FCHK P0, R13, R0 ;  /* 0x000000000d007302 */ /* 0x000e620000000000 */
[----:B0-----:R-:W-:-:S04]  /*06f0*/  FFMA R4, R5, -R0, 1 ;  /* 0x3f80000005047423 */ /* 0x001fc80000000800 */
[----:B------:R-:W-:Y:S01]  /*0700*/  FFMA R19, R5, R4, R5 ;  /* 0x0000000405137223 */ /* 0x000fe20000000005 */
[----:B------:R-:W-:-:S03]  /*0710*/  MOV R5, R3 ;  /* 0x0000000300057202 */ /* 0x000fc60000000f00 */
[----:B------:R-:W-:-:S04]  /*0720*/  FFMA R4, R13, R19, RZ ;  /* 0x000000130d047223 */ /* 0x000fc800000000ff */
[----:B------:R-:W-:-:S04]  /*0730*/  FFMA R17, R4, -R0, R13 ;  /* 0x8000000004117223 */ /* 0x000fc8000000000d */
[----:B------:R-:W-:Y:S01]  /*0740*/  FFMA R17, R19, R17, R4 ;  /* 0x0000001113117223 */ /* 0x000fe20000000004 */
[----:B-1----:R-:W-:Y:S06]  /*0750*/  @!P0 BRA `(.L_x_162) ;  /* 0x0000000000148947 */ /* 0x002fec0003800000 */
[----:B------:R-:W-:Y:S01]  /*0760*/  IMAD.MOV.U32 R4, RZ, RZ, R13 ;  /* 0x000000ffff047224 */ /* 0x000fe200078e000d */
[----:B------:R-:W-:Y:S02]  /*0770*/  MOV R3, R0 ;  /* 0x0000000000037202 */ /* 0x000fe40000000f00 */
[----:B------:R-:W-:-:S07]  /*0780*/  MOV R12, 0x7a0 ;  /* 0x000007a0000c7802 */ /* 0x000fce0000000f00 */
[----:B------:R-:W-:Y:S05]  /*0790*/  CALL.REL.NOINC `($__internal_5_$__cuda_sm3x_div_rn_noftz_f32_slowpath) ;  /* 0x0000001400047944 */ /* 0x000fea0003c00000 */
[----:B------:R-:W-:-:S07]  /*07a0*/  MOV R17, R3 ;  /* 0x0000000300117202 */ /* 0x000fce0000000f00 */
.L_x_162:
[----:B------:R-:W-:Y:S05]  /*07b0*/  BSYNC.RECONVERGENT B3 ;  /* 0x0000000000037941 */ /* 0x000fea0003800200 */
.L_x_161:
[----:B------:R-:W-:Y:S01]  /*07c0*/  VIADD R3, R0, 0x1800000 ;  /* 0x0180000000037836 */ /* 0x000fe20000000000 */
[----:B------:R-:W-:Y:S04]  /*07d0*/  BSSY.RECONVERGENT B0, `(.L_x_158) ;  /* 0x000000b000007945 */ /* 0x000fe80003800200 */
[----:B------:R-:W-:-:S04]  /*07e0*/  LOP3.LUT R3, R3, 0x7f800000, RZ, 0xc0, !PT ;  /* 0x7f80000003037812 */ /* 0x000fc800078ec0ff */
[----:B------:R-:W-:-:S13]  /*07f0*/  ISETP.GT.U32.AND P0, PT, R3, 0x1ffffff, PT ;  /* 0x01ffffff0300780c */ /* 0x000fda0003f04070 */
[----:B------:R-:W-:Y:S05]  /*0800*/  @P0 BRA `(.L_x_163) ;  /* 0x00000000000c0947 */ /* 0x000fea0003800000 */
[----:B------:R-:W-:-:S07]  /*0810*/  MOV R4, 0x830 ;  /* 0x0000083000047802 */ /* 0x000fce0000000f00 */
[----:B------:R-:W-:Y:S05]  /*0820*/  CALL.REL.NOINC `($__internal_3_$__cuda_sm20_rcp_rn_f32_slowpath) ;  /* 0x0000000c00b07944 */ /* 0x000fea0003c00000 */
[----:B------:R-:W-:Y:S05]  /*0830*/  BRA `(.L_x_164) ;  /* 0x0000000000107947 */ /* 0x000fea0003800000 */
.L_x_163:
[----:B------:R-:W0:Y:S02]  /*0840*/  MUFU.RCP R4, R0 ;  /* 0x0000000000047308 */ /* 0x000e240000001000 */
[----:B0-----:R-:W-:-:S04]  /*0850*/  FFMA R3, R4, R0, -1 ;  /* 0xbf80000004037423 */ /* 0x001fc80000000000 */
[----:B------:R-:W-:-:S04]  /*0860*/  FADD.FTZ R3, -R3, -RZ ;  /* 0x800000ff03037221 */ /* 0x000fc80000010100 */
[----:B------:R-:W-:-:S07]  /*0870*/  FFMA R3, R4, R3, R4 ;  /* 0x0000000304037223 */ /* 0x000fce0000000004 */
.L_x_164:
[----:B------:R-:W-:Y:S05]  /*0880*/  BSYNC.RECONVERGENT B0 ;  /* 0x0000000000007941 */ /* 0x000fea0003800200 */
.L_x_158:
[----:B------:R-:W-:Y:S05]  /*0890*/  BSYNC.RECONVERGENT B2 ;  /* 0x0000000000027941 */ /* 0x000fea0003800200 */
.L_x_157:
[----:B------:R-:W-:Y:S01]  /*08a0*/  FSETP.GT.AND P0, PT, R27, RZ, PT ;  /* 0x000000ff1b00720b */ /* 0x000fe20003f04000 */
        /* <DEDUP_REMOVED lines=8> */
[----:B------:R-:W-:-:S02]  /*0930*/  FFMA R2, R2, R3, R5 ;  /* 0x0000000302027223 */ /* 0x000fc40000000005 */
[----:B------:R-:W-:Y:S05]  /*0940*/  @!P0 BRA `(.L_x_165) ;  /* 0x0000000800288947 */ /* 0x000fea0003800000 */
[----:B------:R-:W0:Y:S02]  /*0950*/  LDC.64 R30, c[0x0][0x390] ;  /* 0x0000e400ff1e7b82 */ /* 0x000e240000000a00 */
[----:B0-----:R-:W-:-:S05]  /*0960*/  IMAD.WIDE R30, R6, 0x30, R30 ;  /* 0x00000030061e7825 */ /* 0x001fca00078e021e */
[----:B------:R0:W5:Y:S04]  /*0970*/  LDG.E R5, desc[UR4][R30.64+0x20] ;  /* 0x000020041e057981 */ /* 0x000168000c1e1900 */
[----:B------:R0:W5:Y:S04]  /*0980*/  LDG.E.64 R14, desc[UR4][R30.64+0x28] ;  /* 0x000028041e0e7981 */ /* 0x000168000c1e1b00 */
[----:B------:R0:W5:Y:S04]  /*0990*/  LDG.E.64 R16, desc[UR4][R30.64+0x18] ;  /* 0x000018041e107981 */ /* 0x000168000c1e1b00 */
[----:B------:R0:W5:Y:S04]  /*09a0*/  LDG.E.64 R18, desc[UR4][R30.64+0x10] ;  /* 0x000010041e127981 */ /* 0x000168000c1e1b00 */
[----:B------:R0:W5:Y:S04]  /*09b0*/  LDG.E.64 R12, desc[UR4][R30.64+0x8] ;  /* 0x000008041e0c7981 */ /* 0x000168000c1e1b00 */
[----:B------:R0:W5:Y:S01]  /*09c0*/  LDG.E.64 R22, desc[UR4][R30.64] ;  /* 0x000000041e167981 */ /* 0x000162000c1e1b00 */
[----:B------:R-:W-:Y:S01]  /*09d0*/  BSSY.RECONVERGENT B0, `(.L_x_166) ;  /* 0x0000021000007945 */ /* 0x000fe20003800200 */
.L_x_167:
[----:B-----5:R-:W-:Y:S01]  /*09e0*/  SHF.R.U32.HI R20, RZ, 0x2, R23 ;  /* 0x00000002ff147819 */ /* 0x020fe20000011617 */
[----:B0-----:R-:W-:Y:S01]  /*09f0*/  IMAD.MOV.U32 R31, RZ, RZ, 0x40000000 ;  /* 0x40000000ff1f7424 */ /* 0x001fe200078e00ff */
[----:B------:R-:W-:Y:S02]  /*0a00*/  SHF.L.U32 R3, R19, 0x4, RZ ;  /* 0x0000000413037819 */ /* 0x000fe400000006ff */
[----:B------:R-:W-:Y:S02]  /*0a10*/  LOP3.LUT R20, R20, R23, RZ, 0x3c, !PT ;  /* 0x0000001714147212 */ /* 0x000fe400078e3cff */
[----:B------:R-:W-:Y:S02]  /*0a20*/  SHF.R.U32.HI R29, RZ, 0x2, R12 ;  /* 0x00000002ff1d7819 */ /* 0x000fe4000001160c */
[----:B------:R-:W-:Y:S02]  /*0a30*/  SHF.L.U32 R23, R20, 0x1, RZ ;  /* 0x0000000114177819 */ /* 0x000fe400000006ff */
[----:B------:R-:W-:-:S02]  /*0a40*/  LOP3.LUT R29, R29, R12, RZ, 0x3c, !PT ;  /* 0x0000000c1d1d7212 */ /* 0x000fc400078e3cff */
[----:B------:R-:W-:Y:S01]  /*0a50*/  LOP3.LUT R30, R20, R23, R3, 0x96, !PT ;  /* 0x00000017141e7212 */ /* 0x000fe200078e9603 */
[----:B------:R-:W-:Y:S01]  /*0a60*/  IMAD.MOV.U32 R20, RZ, RZ, R18 ;  /* 0x000000ffff147224 */ /* 0x000fe200078e0012 */
[----:B------:R-:W-:Y:S02]  /*0a70*/  SHF.L.U32 R3, R29, 0x1, RZ ;  /* 0x000000011d037819 */ /* 0x000fe400000006ff */
[----:B------:R-:W-:-:S04]  /*0a80*/  LOP3.LUT R18, R30, R19, RZ, 0x3c, !PT ;  /* 0x000000131e127212 */ /* 0x000fc800078e3cff */
[----:B------:R-:W-:-:S04]  /*0a90*/  SHF.L.U32 R12, R18, 0x4, RZ ;  /* 0x00000004120c7819 */ /* 0x000fc800000006ff */
[----:B------:R-:W-:Y:S01]  /*0aa0*/  LOP3.LUT R3, R29, R3, R12, 0x96, !PT ;  /* 0x000000031d037212 */ /* 0x000fe200078e960c */
[----:B------:R-:W-:Y:S01]  /*0ab0*/  HFMA2 R29, -RZ, RZ, 0.1171875, 0 ;  /* 0x2f800000ff1d7431 */ /* 0x000fe200000001ff */
[C---:B------:R-:W-:Y:S01]  /*0ac0*/  IADD3 R12, PT, PT, R22.reuse, 0x587c5, R18 ;  /* 0x000587c5160c7810 */ /* 0x040fe20007ffe012 */
[----:B------:R-:W-:Y:S01]  /*0ad0*/  VIADD R22, R22, 0xb0f8a ;  /* 0x000b0f8a16167836 */ /* 0x000fe20000000000 */
[----:B------:R-:W-:Y:S02]  /*0ae0*/  LOP3.LUT R3, R3, R18, RZ, 0x3c, !PT ;  /* 0x0000001203037212 */ /* 0x000fe400078e3cff */
[----:B------:R-:W-:Y:S02]  /*0af0*/  I2FP.F32.U32 R12, R12 ;  /* 0x0000000c000c7245 */ /* 0x000fe40000201000 */
[----:B------:R-:W-:-:S03]  /*0b00*/  IADD3 R23, PT, PT, R3, R22, RZ ;  /* 0x0000001603177210 */ /* 0x000fc60007ffe0ff */
[----:B------:R-:W-:Y:S01]  /*0b10*/  FFMA R12, R12, R29, 1.1641532182693481445e-10 ;  /* 0x2f0000000c0c7423 */ /* 0x000fe2000000001d */
[----:B------:R-:W-:-:S05]  /*0b20*/  I2FP.F32.U32 R23, R23 ;  /* 0x0000001700177245 */ /* 0x000fca0000201000 */
[----:B------:R-:W-:Y:S01]  /*0b30*/  FFMA R23, R23, R29, 1.1641532182693481445e-10 ;  /* 0x2f00000017177423 */ /* 0x000fe2000000001d */
[----:B------:R-:W-:-:S03]  /*0b40*/  FFMA R29, R12, R31, -1 ;  /* 0xbf8000000c1d7423 */ /* 0x000fc6000000001f */
[----:B------:R-:W-:Y:S01]  /*0b50*/  FFMA R30, R23, R31, -1 ;  /* 0xbf800000171e7423 */ /* 0x000fe2000000001f */
[----:B------:R-:W-:Y:S02]  /*0b60*/  MOV R23, R13 ;  /* 0x0000000d00177202 */ /* 0x000fe40000000f00 */
[----:B------:R-:W-:Y:S01]  /*0b70*/  MOV R13, R19 ;  /* 0x00000013000d7202 */ /* 0x000fe20000000f00 */
[----:B------:R-:W-:Y:S01]  /*0b80*/  FMUL R12, R30, R30 ;  /* 0x0000001e1e0c7220 */ /* 0x000fe20000400000 */
[----:B------:R-:W-:-:S03]  /*0b90*/  MOV R19, R3 ;  /* 0x0000000300137202 */ /* 0x000fc60000000f00 */
[----:B------:R-:W-:-:S05]  /*0ba0*/  FFMA R12, R29, R29, R12 ;  /* 0x0000001d1d0c7223 */ /* 0x000fca000000000c */
[----:B------:R-:W-:Y:S01]  /*0bb0*/  FSETP.GE.AND P0, PT, R12, 1, PT ;  /* 0x3f8000000c00780b */ /* 0x000fe20003f06000 */
[----:B------:R-:W-:-:S12]  /*0bc0*/  IMAD.MOV.U32 R12, RZ, RZ, R20 ;  /* 0x000000ffff0c7224 */ /* 0x000fd800078e0014 */
[----:B------:R-:W-:Y:S05]  /*0bd0*/  @P0 BRA `(.L_x_167) ;  /* 0xfffffffc00800947 */ /* 0x000fea000383ffff */
[----:B------:R-:W-:Y:S05]  /*0be0*/  BSYNC.RECONVERGENT B0 ;  /* 0x0000000000007941 */ /* 0x000fea0003800200 */
.L_x_166:
[----:B------:R-:W-:Y:S01]  /*0bf0*/  FMUL R27, R27, 0.5 ;  /* 0x3f0000001b1b7820 */ /* 0x000fe20000400000 */
[C---:B------:R-:W-:Y:S01]  /*0c00*/  FFMA R0, R28.reuse, R0, R9 ;  /* 0x000000001c007223 */ /* 0x040fe20000000009 */
[C---:B------:R-:W-:Y:S01]  /*0c10*/  FFMA R4, R28.reuse, R4, R7 ;  /* 0x000000041c047223 */ /* 0x040fe20000000007 */
[----:B------:R-:W-:Y:S01]  /*0c20*/  FFMA R2, R28, R2, R11 ;  /* 0x000000021c027223 */ /* 0x000fe2000000000b */
[-C--:B------:R-:W-:Y:S01]  /*0c30*/  FMUL R3, R30, R27.reuse ;  /* 0x0000001b1e037220 */ /* 0x080fe20000400000 */
[----:B------:R-:W-:Y:S01]  /*0c40*/  FMUL R27, R29, R27 ;  /* 0x0000001b1d1b7220 */ /* 0x000fe20000400000 */
[----:B------:R-:W-:Y:S02]  /*0c50*/  BSSY.RECONVERGENT B0, `(.L_x_168) ;  /* 0x000001d000007945 */ /* 0x000fe40003800200 */
[-C--:B------:R-:W-:Y:S01]  /*0c60*/  FMUL R29, R25, R3.reuse ;  /* 0x00000003191d7220 */ /* 0x080fe20000400000 */
[-C--:B------:R-:W-:Y:S01]  /*0c70*/  FMUL R25, R24, R3.reuse ;  /* 0x0000000318197220 */ /* 0x080fe20000400000 */
[----:B------:R-:W-:-:S02]  /*0c80*/  FMUL R26, R26, R3 ;  /* 0x000000031a1a7220 */ /* 0x000fc40000400000 */
[-C--:B------:R-:W-:Y:S01]  /*0c90*/  FFMA R10, R10, R27.reuse, R29 ;  /* 0x0000001b0a0a7223 */ /* 0x080fe2000000001d */
[-C--:B------:R-:W-:Y:S01]  /*0ca0*/  FFMA R8, R8, R27.reuse, R25 ;  /* 0x0000001b08087223 */ /* 0x080fe20000000019 */
[----:B------:R-:W-:Y:S02]  /*0cb0*/  FFMA R26, R21, R27, R26 ;  /* 0x0000001b151a7223 */ /* 0x000fe4000000001a */
[----:B------:R-:W-:Y:S01]  /*0cc0*/  FADD R9, R9, R10 ;  /* 0x0000000a09097221 */ /* 0x000fe20000000000 */
[----:B------:R-:W-:Y:S01]  /*0cd0*/  FADD R7, R7, R8 ;  /* 0x0000000807077221 */ /* 0x000fe20000000000 */
[----:B------:R-:W-:Y:S02]  /*0ce0*/  FADD R11, R11, R26 ;  /* 0x0000001a0b0b7221 */ /* 0x000fe40000000000 */
[----:B------:R-:W-:Y:S01]  /*0cf0*/  FADD R0, -R9, R0 ;  /* 0x0000000009007221 */ /* 0x000fe20000000100 */
[----:B------:R-:W-:Y:S01]  /*0d00*/  FADD R4, -R7, R4 ;  /* 0x0000000407047221 */ /* 0x000fe20000000100 */
[----:B------:R-:W-:-:S02]  /*0d10*/  FADD R2, -R11, R2 ;  /* 0x000000020b027221 */ /* 0x000fc40000000100 */
[----:B------:R-:W-:-:S04]  /*0d20*/  FMUL R3, R0, R0 ;  /* 0x0000000000037220 */ /* 0x000fc80000400000 */
[----:B------:R-:W-:-:S04]  /*0d30*/  FFMA R3, R4, R4, R3 ;  /* 0x0000000404037223 */ /* 0x000fc80000000003 */
[----:B------:R-:W-:-:S04]  /*0d40*/  FFMA R8, R2, R2, R3 ;  /* 0x0000000202087223 */ /* 0x000fc80000000003 */
[----:B------:R0:W1:Y:S01]  /*0d50*/  MUFU.RSQ R3, R8 ;  /* 0x0000000800037308 */ /* 0x0000620000001400 */
[----:B------:R-:W-:-:S04]  /*0d60*/  IADD3 R10, PT, PT, R8, -0xd000000, RZ ;  /* 0xf3000000080a7810 */ /* 0x000fc80007ffe0ff */
[----:B------:R-:W-:-:S13]  /*0d70*/  ISETP.GT.U32.AND P0, PT, R10, 0x727fffff, PT ;  /* 0x727fffff0a00780c */ /* 0x000fda0003f04070 */
[----:B01----:R-:W-:Y:S05]  /*0d80*/  @!P0 BRA `(.L_x_169) ;  /* 0x0000000000148947 */ /* 0x003fea0003800000 */
[----:B------:R-:W-:Y:S01]  /*0d90*/  IMAD.MOV.U32 R3, RZ, RZ, R8 ;  /* 0x000000ffff037224 */ /* 0x000fe200078e0008 */
[----:B------:R-:W-:-:S07]  /*0da0*/  MOV R12, 0xdc0 ;  /* 0x00000dc0000c7802 */ /* 0x000fce0000000f00 */
[----:B------:R-:W-:Y:S05]  /*0db0*/  CALL.REL.NOINC `($__internal_4_$__cuda_sm20_sqrt_rn_f32_slowpath) ;  /* 0x0000000c00247944 */ /* 0x000fea0003c00000 */
[----:B------:R-:W-:Y:S01]  /*0dc0*/  MOV R21, R33 ;  /* 0x0000002100157202 */ /* 0x000fe20000000f00 */
[----:B------:R-:W-:Y:S06]  /*0dd0*/  BRA `(.L_x_170) ;  /* 0x0000000000107947 */ /* 0x000fec0003800000 */
.L_x_169:
[----:B------:R-:W-:Y:S01]  /*0de0*/  FMUL.FTZ R21, R8, R3 ;  /* 0x0000000308157220 */ /* 0x000fe20000410000 */
[----:B------:R-:W-:-:S03]  /*0df0*/  FMUL.FTZ R3, R3, 0.5 ;  /* 0x3f00000003037820 */ /* 0x000fc60000410000 */
[----:B------:R-:W-:-:S04]  /*0e00*/  FFMA R8, -R21, R21, R8 ;  /* 0x0000001515087223 */ /* 0x000fc80000000108 */
[----:B------:R-:W-:-:S07]  /*0e10*/  FFMA R21, R8, R3, R21 ;  /* 0x0000000308157223 */ /* 0x000fce0000000015 */
.L_x_170:
[----:B------:R-:W-:Y:S05]  /*0e20*/  BSYNC.RECONVERGENT B0 ;  /* 0x0000000000007941 */ /* 0x000fea0003800200 */
.L_x_168:
[----:B------:R-:W-:Y:S01]  /*0e30*/  FSETP.GT.AND P0, PT, R21, RZ, PT ;  /* 0x000000ff1500720b */ /* 0x000fe20003f04000 */
[----:B------:R-:W-:Y:S01]  /*0e40*/  BSSY.RECONVERGENT B2, `(.L_x_171) ;  /* 0x0000030000027945 */ /* 0x000fe20003800200 */
[----:B------:R-:W-:Y:S02]  /*0e50*/  HFMA2 R8, -RZ, RZ, 0, 0 ;  /* 0x00000000ff087431 */ /* 0x000fe400000001ff */
[----:B------:R-:W-:Y:S01]  /*0e60*/  IMAD.MOV.U32 R10, RZ, RZ, RZ ;  /* 0x000000ffff0a7224 */ /* 0x000fe200078e00ff */
[----:B------:R-:W-:-:S08]  /*0e70*/  MOV R3, RZ ;  /* 0x000000ff00037202 */ /* 0x000fd00000000f00 */
        /* <DEDUP_REMOVED lines=13> */
.L_x_174:
[----:B------:R-:W-:Y:S05]  /*0f50*/  BSYNC.RECONVERGENT B3 ;  /* 0x0000000000037941 */ /* 0x000fea0003800200 */
.L_x_173:
[----:B------:R-:W0:Y:S01]  /*0f60*/  MUFU.RCP R4, R21 ;  /* 0x0000001500047308 */ /* 0x000e220000001000 */
[----:B------:R-:W-:Y:S01]  /*0f70*/  BSSY.RECONVERGENT B3, `(.L_x_175) ;  /* 0x000000d000037945 */ /* 0x000fe20003800200 */
[----:B------:R-:W-:-:S06]  /*0f80*/  IMAD.MOV.U32 R8, RZ, RZ, R3 ;  /* 0x000000ffff087224 */ /* 0x000fcc00078e0003 */
        /* <DEDUP_REMOVED lines=10> */
[----:B------:R-:W-:Y:S05]  /*1030*/  CALL.REL.NOINC `($__internal_5_$__cuda_sm3x_div_rn_noftz_f32_slowpath) ;  /* 0x0000000800dc7944 */ /* 0x000fea0003c00000 */
.L_x_176:
[----:B------:R-:W-:Y:S05]  /*1040*/  BSYNC.RECONVERGENT B3 ;  /* 0x0000000000037941 */ /* 0x000fea0003800200 */
.L_x_175:
        /* <DEDUP_REMOVED lines=14> */
.L_x_177:
[----:B------:R-:W-:Y:S05]  /*1130*/  BSYNC.RECONVERGENT B3 ;  /* 0x0000000000037941 */ /* 0x000fea0003800200 */
.L_x_172:
[----:B------:R-:W-:Y:S05]  /*1140*/  BSYNC.RECONVERGENT B2 ;  /* 0x0000000000027941 */ /* 0x000fea0003800200 */
.L_x_171:
[----:B------:R-:W0:Y:S01]  /*1150*/  LDC.64 R24, c[0x0][0x390] ;  /* 0x0000e400ff187b82 */ /* 0x000e220000000a00 */
[----:B------:R-:W-:Y:S02]  /*1160*/  IMAD.MOV.U32 R21, RZ, RZ, R13 ;  /* 0x000000ffff157224 */ /* 0x000fe400078e000d */
[----:B0-----:R-:W-:-:S05]  /*1170*/  IMAD.WIDE R24, R6, 0x30, R24 ;  /* 0x0000003006187825 */ /* 0x001fca00078e0218 */
[----:B------:R0:W-:Y:S04]  /*1180*/  STG.E.64 desc[UR4][R24.64], R22 ;  /* 0x0000001618007986 */ /* 0x0001e8000c101b04 */
[----:B------:R0:W-:Y:S04]  /*1190*/  STG.E.64 desc[UR4][R24.64+0x8], R20 ;  /* 0x0000081418007986 */ /* 0x0001e8000c101b04 */
[----:B------:R0:W-:Y:S04]  /*11a0*/  STG.E.64 desc[UR4][R24.64+0x10], R18 ;  /* 0x0000101218007986 */ /* 0x0001e8000c101b04 */
[----:B------:R0:W-:Y:S04]  /*11b0*/  STG.E.64 desc[UR4][R24.64+0x18], R16 ;  /* 0x0000181018007986 */ /* 0x0001e8000c101b04 */
[----:B------:R0:W-:Y:S04]  /*11c0*/  STG.E.64 desc[UR4][R24.64+0x28], R14 ;  /* 0x0000280e18007986 */ /* 0x0001e8000c101b04 */
[----:B------:R0:W-:Y:S01]  /*11d0*/  STG.E desc[UR4][R24.64+0x20], R5 ;  /* 0x0000200518007986 */ /* 0x0001e2000c101904 */
[----:B------:R-:W-:Y:S05]  /*11e0*/  BRA `(.L_x_178) ;  /* 0x0000000400107947 */ /* 0x000fea0003800000 */
.L_x_165:
[----:B------:R-:W-:Y:S01]  /*11f0*/  FMUL R3, R0, R0 ;  /* 0x0000000000037220 */ /* 0x000fe20000400000 */
[----:B------:R-:W-:Y:S03]  /*1200*/  BSSY.RECONVERGENT B0, `(.L_x_179) ;  /* 0x0000010000007945 */ /* 0x000fe60003800200 */
        /* <DEDUP_REMOVED lines=8> */
[----:B------:R-:W-:Y:S05]  /*1290*/  CALL.REL.NOINC `($__internal_4_$__cuda_sm20_sqrt_rn_f32_slowpath) ;  /* 0x0000000400ec7944 */ /* 0x000fea0003c00000 */
[----:B------:R-:W-:Y:S01]  /*12a0*/  IMAD.MOV.U32 R5, RZ, RZ, R33 ;  /* 0x000000ffff057224 */ /* 0x000fe200078e0021 */
[----:B------:R-:W-:Y:S06]  /*12b0*/  BRA `(.L_x_181) ;  /* 0x0000000000107947 */ /* 0x000fec0003800000 */
.L_x_180:
[----:B------:R-:W-:Y:S01]  /*12c0*/  FMUL.FTZ R5, R8, R3 ;  /* 0x0000000308057220 */ /* 0x000fe20000410000 */
[----:B------:R-:W-:-:S03]  /*12d0*/  FMUL.FTZ R3, R3, 0.5 ;  /* 0x3f00000003037820 */ /* 0x000fc60000410000 */
[----:B------:R-:W-:-:S04]  /*12e0*/  FFMA R8, -R5, R5, R8 ;  /* 0x0000000505087223 */ /* 0x000fc80000000108 */
[----:B------:R-:W-:-:S07]  /*12f0*/  FFMA R5, R8, R3, R5 ;  /* 0x0000000308057223 */ /* 0x000fce0000000005 */
.L_x_181:
[----:B------:R-:W-:Y:S05]  /*1300*/  BSYNC.RECONVERGENT B0 ;  /* 0x0000000000007941 */ /* 0x000fea0003800200 */
.L_x_179:
        /* <DEDUP_REMOVED lines=15> */
[----:B------:R-:W-:Y:S01]  /*1400*/  IMAD.MOV.U32 R3, RZ, RZ, R5 ;  /* 0x000000ffff037224 */ /* 0x000fe200078e0005 */
[----:B------:R-:W-:-:S07]  /*1410*/  MOV R12, 0x1430 ;  /* 0x00001430000c7802 */ /* 0x000fce0000000f00 */
[----:B------:R-:W-:Y:S05]  /*1420*/  CALL.REL.NOINC `($__internal_5_$__cuda_sm3x_div_rn_noftz_f32_slowpath) ;  /* 0x0000000400e07944 */ /* 0x000fea0003c00000 */
.L_x_184:
[----:B------:R-:W-:Y:S05]  /*1430*/  BSYNC.RECONVERGENT B3 ;  /* 0x0000000000037941 */ /* 0x000fea0003800200 */
.L_x_183:
[----:B------:R-:W0:Y:S01]  /*1440*/  MUFU.RCP R4, R5 ;  /* 0x0000000500047308 */ /* 0x000e220000001000 */
[----:B------:R-:W-:Y:S01]  /*1450*/  BSSY.RECONVERGENT B3, `(.L_x_185) ;  /* 0x000000d000037945 */ /* 0x000fe20003800200 */
[----:B------:R-:W-:-:S06]  /*1460*/  MOV R8, R3 ;  /* 0x0000000300087202 */ /* 0x000fcc0000000f00 */
        /* <DEDUP_REMOVED lines=11> */
.L_x_186:
[----:B------:R-:W-:Y:S05]  /*1520*/  BSYNC.RECONVERGENT B3 ;  /* 0x0000000000037941 */ /* 0x000fea0003800200 */
.L_x_185:
        /* <DEDUP_REMOVED lines=14> */
.L_x_187:
[----:B------:R-:W-:Y:S05]  /*1610*/  BSYNC.RECONVERGENT B3 ;  /* 0x0000000000037941 */ /* 0x000fea0003800200 */
.L_x_182:
[----:B------:R-:W-:Y:S05]  /*1620*/  BSYNC.RECONVERGENT B2 ;  /* 0x0000000000027941 */ /* 0x000fea0003800200 */
.L_x_178:
[----:B0-----:R-:W0:Y:S01]  /*1630*/  LDC.64 R4, c[0x0][0x398] ;  /* 0x0000e600ff047b82 */ /* 0x001e220000000a00 */
[----:B------:R-:W-:-:S07]  /*1640*/  IMAD R15, R6, 0x3, RZ ;  /* 0x00000003060f7824 */ /* 0x000fce00078e02ff */
[----:B------:R-:W1:Y:S01]  /*1650*/  LDC.64 R12, c[0x0][0x3a0] ;  /* 0x0000e800ff0c7b82 */ /* 0x000e620000000a00 */
[----:B0-----:R-:W-:-:S05]  /*1660*/  IMAD.WIDE R4, R15, 0x4, R4 ;  /* 0x000000040f047825 */ /* 0x001fca00078e0204 */
[----:B------:R-:W-:Y:S01]  /*1670*/  STG.E desc[UR4][R4.64], R7 ;  /* 0x0000000704007986 */ /* 0x000fe2000c101904 */
[----:B-1----:R-:W-:-:S03]  /*1680*/  IMAD.WIDE R12, R15, 0x4, R12 ;  /* 0x000000040f0c7825 */ /* 0x002fc600078e020c */
[----:B------:R-:W-:Y:S04]  /*1690*/  STG.E desc[UR4][R4.64+0x4], R9 ;  /* 0x0000040904007986 */ /* 0x000fe8000c101904 */
[----:B------:R-:W-:Y:S04]  /*16a0*/  STG.E desc[UR4][R4.64+0x8], R11 ;  /* 0x0000080b04007986 */ /* 0x000fe8000c101904 */
[----:B------:R-:W-:Y:S04]  /*16b0*/  STG.E desc[UR4][R12.64], R8 ;  /* 0x000000080c007986 */ /* 0x000fe8000c101904 */
[----:B------:R-:W-:Y:S04]  /*16c0*/  STG.E desc[UR4][R12.64+0x4], R10 ;  /* 0x0000040a0c007986 */ /* 0x000fe8000c101904 */
[----:B------:R-:W-:Y:S01]  /*16d0*/  STG.E desc[UR4][R12.64+0x8], R3 ;  /* 0x000008030c007986 */ /* 0x000fe2000c101904 */
[----:B------:R-:W-:Y:S05]  /*16e0*/  EXIT ;  /* 0x000000000000794d */ /* 0x000fea0003800000 */
        .weak           $__internal_3_$__cuda_sm20_rcp_rn_f32_slowpath
        .type           $__internal_3_$__cuda_sm20_rcp_rn_f32_slowpath,@function
        .size           $__internal_3_$__cuda_sm20_rcp_rn_f32_slowpath,($__internal_4_$__cuda_sm20_sqrt_rn_f32_slowpath - $__internal_3_$__cuda_sm20_rcp_rn_f32_slowpath)
$__internal_3_$__cuda_sm20_rcp_rn_f32_slowpath:
[----:B------:R-:W-:Y:S01]  /*16f0*/  SHF.L.U32 R3, R0, 0x1, RZ ;  /* 0x0000000100037819 */ /* 0x000fe200000006ff */
[----:B------:R-:W-:Y:S03]  /*1700*/  BSSY.RECONVERGENT B1, `(.L_x_188) ;  /* 0x0000030000017945 */ /* 0x000fe60003800200 */
[----:B------:R-:W-:-:S04]  /*1710*/  SHF.R.U32.HI R3, RZ, 0x18, R3 ;  /* 0x00000018ff037819 */ /* 0x000fc80000011603 */
[----:B------:R-:W-:-:S13]  /*1720*/  ISETP.NE.U32.AND P0, PT, R3, RZ, PT ;  /* 0x000000ff0300720c */ /* 0x000fda0003f05070 */
[----:B------:R-:W-:Y:S05]  /*1730*/  @P0 BRA `(.L_x_189) ;  /* 0x0000000000280947 */ /* 0x000fea0003800000 */
[----:B------:R-:W-:-:S05]  /*1740*/  IMAD.SHL.U32 R3, R0, 0x2, RZ ;  /* 0x0000000200037824 */ /* 0x000fca00078e00ff */
[----:B------:R-:W-:-:S13]  /*1750*/  ISETP.NE.AND P0, PT, R3, RZ, PT ;  /* 0x000000ff0300720c */ /* 0x000fda0003f05270 */
[----:B------:R-:W-:Y:S01]  /*1760*/  @P0 FFMA R13, R0, 1.84467440737095516160e+19, RZ ;  /* 0x5f800000000d0823 */ /* 0x000fe200000000ff */
[----:B------:R-:W-:Y:S08]  /*1770*/  @!P0 MUFU.RCP R12, R0 ;  /* 0x00000000000c8308 */ /* 0x000ff00000001000 */
[----:B------:R-:W0:Y:S02]  /*1780*/  @P0 MUFU.RCP R16, R13 ;  /* 0x0000000d00100308 */ /* 0x000e240000001000 */
[----:B0-----:R-:W-:-:S04]  /*1790*/  @P0 FFMA R3, R13, R16, -1 ;  /* 0xbf8000000d030423 */ /* 0x001fc80000000010 */
[----:B------:R-:W-:-:S04]  /*17a0*/  @P0 FADD.FTZ R3, -R3, -RZ ;  /* 0x800000ff03030221 */ /* 0x000fc80000010100 */
[----:B------:R-:W-:-:S04]  /*17b0*/  @P0 FFMA R3, R16, R3, R16 ;  /* 0x0000000310030223 */ /* 0x000fc80000000010 */
[----:B------:R-:W-:Y:S01]  /*17c0*/  @P0 FFMA R12, R3, 1.84467440737095516160e+19, RZ ;  /* 0x5f800000030c0823 */ /* 0x000fe200000000ff */
[----:B------:R-:W-:Y:S06]  /*17d0*/  BRA `(.L_x_190) ;  /* 0x0000000000887947 */ /* 0x000fec0003800000 */
.L_x_189:
[----:B------:R-:W-:-:S04]  /*17e0*/  IADD3 R23, PT, PT, R3, -0xfd, RZ ;  /* 0xffffff0303177810 */ /* 0x000fc80007ffe0ff */
[----:B------:R-:W-:-:S13]  /*17f0*/  ISETP.GT.U32.AND P0, PT, R23, 0x1, PT ;  /* 0x000000011700780c */ /* 0x000fda0003f04070 */
[----:B------:R-:W-:Y:S05]  /*1800*/  @P0 BRA `(.L_x_191) ;  /* 0x0000000000780947 */ /* 0x000fea0003800000 */
[----:B------:R-:W-:Y:S01]  /*1810*/  LOP3.LUT R12, R0, 0x7fffff, RZ, 0xc0, !PT ;  /* 0x007fffff000c7812 */ /* 0x000fe200078ec0ff */
[----:B------:R-:W-:-:S03]  /*1820*/  HFMA2 R20, -RZ, RZ, 0, 1.78813934326171875e-07 ;  /* 0x00000003ff147431 */ /* 0x000fc600000001ff */
[----:B------:R-:W-:-:S04]  /*1830*/  LOP3.LUT R12, R12, 0x3f800000, RZ, 0xfc, !PT ;  /* 0x3f8000000c0c7812 */ /* 0x000fc800078efcff */
[----:B------:R-:W0:Y:S01]  /*1840*/  MUFU.RCP R13, R12 ;  /* 0x0000000c000d7308 */ /* 0x000e220000001000 */
[----:B------:R-:W-:Y:S01]  /*1850*/  SHF.L.U32 R20, R20, R23, RZ ;  /* 0x0000001714147219 */ /* 0x000fe200000006ff */
[----:B0-----:R-:W-:-:S04]  /*1860*/  FFMA R16, R12, R13, -1 ;  /* 0xbf8000000c107423 */ /* 0x001fc8000000000d */
[----:B------:R-:W-:-:S04]  /*1870*/  FADD.FTZ R16, -R16, -RZ ;  /* 0x800000ff10107221 */ /* 0x000fc80000010100 */
[CCC-:B------:R-:W-:Y:S01]  /*1880*/  FFMA.RM R18, R13.reuse, R16.reuse, R13.reuse ;  /* 0x000000100d127223 */ /* 0x1c0fe2000000400d */
[----:B------:R-:W-:-:S04]  /*1890*/  FFMA.RP R19, R13, R16, R13 ;  /* 0x000000100d137223 */ /* 0x000fc8000000800d */
[C---:B------:R-:W-:Y:S02]  /*18a0*/  LOP3.LUT R13, R18.reuse, 0x7fffff, RZ, 0xc0, !PT ;  /* 0x007fffff120d7812 */ /* 0x040fe400078ec0ff */
[----:B------:R-:W-:Y:S02]  /*18b0*/  FSETP.NEU.FTZ.AND P0, PT, R18, R19, PT ;  /* 0x000000131200720b */ /* 0x000fe40003f1d000 */
[----:B------:R-:W-:Y:S02]  /*18c0*/  LOP3.LUT R13, R13, 0x800000, RZ, 0xfc, !PT ;  /* 0x008000000d0d7812 */ /* 0x000fe400078efcff */
[----:B------:R-:W-:Y:S02]  /*18d0*/  SEL R16, RZ, 0xffffffff, !P0 ;  /* 0xffffffffff107807 */ /* 0x000fe40004000000 */
[----:B------:R-:W-:Y:S02]  /*18e0*/  LOP3.LUT R20, R20, R13, RZ, 0xc0, !PT ;  /* 0x0000000d14147212 */ /* 0x000fe400078ec0ff */
[----:B------:R-:W-:-:S02]  /*18f0*/  IADD3 R16, PT, PT, -R16, RZ, RZ ;  /* 0x000000ff10107210 */ /* 0x000fc40007ffe1ff */
[-C--:B------:R-:W-:Y:S02]  /*1900*/  SHF.R.U32.HI R20, RZ, R23.reuse, R20 ;  /* 0x00000017ff147219 */ /* 0x080fe40000011614 */
[----:B------:R-:W-:Y:S02]  /*1910*/  LOP3.LUT P1, RZ, R16, R23, R13, 0xf8, !PT ;  /* 0x0000001710ff7212 */ /* 0x000fe4000782f80d */
[C---:B------:R-:W-:Y:S02]  /*1920*/  LOP3.LUT P0, RZ, R20.reuse, 0x1, RZ, 0xc0, !PT ;  /* 0x0000000114ff7812 */ /* 0x040fe4000780c0ff */
[----:B------:R-:W-:-:S04]  /*1930*/  LOP3.LUT P2, RZ, R20, 0x2, RZ, 0xc0, !PT ;  /* 0x0000000214ff7812 */ /* 0x000fc8000784c0ff */
[----:B------:R-:W-:Y:S02]  /*1940*/  PLOP3.LUT P0, PT, P0, P1, P2, 0xe0, 0x0 ;  /* 0x000000000000781c */ /* 0x000fe40000703c20 */
[----:B------:R-:W-:Y:S02]  /*1950*/  LOP3.LUT P1, RZ, R0, 0x7fffff, RZ, 0xc0, !PT ;  /* 0x007fffff00ff7812 */ /* 0x000fe4000782c0ff */
[----:B------:R-:W-:-:S05]  /*1960*/  SEL R12, RZ, 0x1, !P0 ;  /* 0x00000001ff0c7807 */ /* 0x000fca0004000000 */
[----:B------:R-:W-:-:S05]  /*1970*/  IMAD.MOV R12, RZ, RZ, -R12 ;  /* 0x000000ffff0c7224 */ /* 0x000fca00078e0a0c */
[----:B------:R-:W-:Y:S02]  /*1980*/  ISETP.GE.AND P0, PT, R12, RZ, PT ;  /* 0x000000ff0c00720c */ /* 0x000fe40003f06270 */
[----:B------:R-:W-:-:S04]  /*1990*/  IADD3 R12, PT, PT, R3, -0xfc, RZ ;  /* 0xffffff04030c7810 */ /* 0x000fc80007ffe0ff */
[----:B------:R-:W-:-:S07]  /*19a0*/  SHF.R.U32.HI R13, RZ, R12, R13 ;  /* 0x0000000cff0d7219 */ /* 0x000fce000001160d */
[----:B------:R-:W-:-:S04]  /*19b0*/  @!P0 IADD3 R13, PT, PT, R13, 0x1, RZ ;  /* 0x000000010d0d8810 */ /* 0x000fc80007ffe0ff */
[----:B------:R-:W-:-:S04]  /*19c0*/  @!P1 SHF.L.U32 R13, R13, 0x1, RZ ;  /* 0x000000010d0d9819 */ /* 0x000fc800000006ff */
[----:B------:R-:W-:Y:S01]  /*19d0*/  LOP3.LUT R12, R13, 0x80000000, R0, 0xf8, !PT ;  /* 0x800000000d0c7812 */ /* 0x000fe200078ef800 */
[----:B------:R-:W-:Y:S06]  /*19e0*/  BRA `(.L_x_190) ;  /* 0x0000000000047947 */ /* 0x000fec0003800000 */
.L_x_191:
[----:B------:R0:W1:Y:S02]  /*19f0*/  MUFU.RCP R12, R0 ;  /* 0x00000000000c7308 */ /* 0x0000640000001000 */
.L_x_190:
[----:B------:R-:W-:Y:S05]  /*1a00*/  BSYNC.RECONVERGENT B1 ;  /* 0x0000000000017941 */ /* 0x000fea0003800200 */
.L_x_188:
[----:B------:R-:W-:Y:S02]  /*1a10*/  HFMA2 R13, -RZ, RZ, 0, 0 ;  /* 0x00000000ff0d7431 */ /* 0x000fe400000001ff */
[----:B-1----:R-:W-:Y:S01]  /*1a20*/  IMAD.MOV.U32 R3, RZ, RZ, R12 ;  /* 0x000000ffff037224 */ /* 0x002fe200078e000c */
[----:B------:R-:W-:-:S04]  /*1a30*/  MOV R12, R4 ;  /* 0x00000004000c7202 */ /* 0x000fc80000000f00 */
[----:B0-----:R-:W-:Y:S05]  /*1a40*/  RET.REL.NODEC R12 `(generate_rays) ;  /* 0xffffffe40c6c7950 */ /* 0x001fea0003c3ffff */
        .weak           $__internal_4_$__cuda_sm20_sqrt_rn_f32_slowpath
        .type           $__internal_4_$__cuda_sm20_sqrt_rn_f32_slowpath,@function
        .size           $__internal_4_$__cuda_sm20_sqrt_rn_f32_slowpath,($__internal_5_$__cuda_sm3x_div_rn_noftz_f32_slowpath - $__internal_4_$__cuda_sm20_sqrt_rn_f32_slowpath)
$__internal_4_$__cuda_sm20_sqrt_rn_f32_slowpath:
[----:B------:R-:W-:-:S13]  /*1a50*/  LOP3.LUT P0, RZ, R3, 0x7fffffff, RZ, 0xc0, !PT ;  /* 0x7fffffff03ff7812 */ /* 0x000fda000780c0ff */
[----:B------:R-:W-:Y:S01]  /*1a60*/  @!P0 MOV R33, R3 ;  /* 0x0000000300218202 */ /* 0x000fe20000000f00 */
[----:B------:R-:W-:Y:S06]  /*1a70*/  @!P0 BRA `(.L_x_192) ;  /* 0x0000000000408947 */ /* 0x000fec0003800000 */
[----:B------:R-:W-:-:S13]  /*1a80*/  FSETP.GEU.FTZ.AND P0, PT, R3, RZ, PT ;  /* 0x000000ff0300720b */ /* 0x000fda0003f1e000 */
[----:B------:R-:W-:Y:S01]  /*1a90*/  @!P0 IMAD.MOV.U32 R33, RZ, RZ, 0x7fffffff ;  /* 0x7fffffffff218424 */ /* 0x000fe200078e00ff */
[----:B------:R-:W-:Y:S06]  /*1aa0*/  @!P0 BRA `(.L_x_192) ;  /* 0x0000000000348947 */ /* 0x000fec0003800000 */
[----:B------:R-:W-:-:S13]  /*1ab0*/  FSETP.GTU.FTZ.AND P0, PT, |R3|, +INF , PT ;  /* 0x7f8000000300780b */ /* 0x000fda0003f1c200 */
[----:B------:R-:W-:Y:S01]  /*1ac0*/  @P0 FADD.FTZ R33, R3, 1 ;  /* 0x3f80000003210421 */ /* 0x000fe20000010000 */
[----:B------:R-:W-:Y:S06]  /*1ad0*/  @P0 BRA `(.L_x_192) ;  /* 0x0000000000280947 */ /* 0x000fec0003800000 */
[----:B------:R-:W-:-:S13]  /*1ae0*/  FSETP.NEU.FTZ.AND P0, PT, |R3|, +INF , PT ;  /* 0x7f8000000300780b */ /* 0x000fda0003f1d200 */
[----:B------:R-:W-:Y:S01]  /*1af0*/  @P0 FFMA R32, R3, 1.84467440737095516160e+19, RZ ;  /* 0x5f80000003200823 */ /* 0x000fe200000000ff */
[----:B------:R-:W-:-:S03]  /*1b00*/  @!P0 MOV R33, R3 ;  /* 0x0000000300218202 */ /* 0x000fc60000000f00 */
[----:B------:R-:W0:Y:S02]  /*1b10*/  @P0 MUFU.RSQ R29, R32 ;  /* 0x00000020001d0308 */ /* 0x000e240000001400 */
[----:B0-----:R-:W-:Y:S01]  /*1b20*/  @P0 FMUL.FTZ R31, R32, R29 ;  /* 0x0000001d201f0220 */ /* 0x001fe20000410000 */
[----:B------:R-:W-:-:S03]  /*1b30*/  @P0 FMUL.FTZ R29, R29, 0.5 ;  /* 0x3f0000001d1d0820 */ /* 0x000fc60000410000 */
[----:B------:R-:W-:-:S04]  /*1b40*/  @P0 FADD.FTZ R30, -R31, -RZ ;  /* 0x800000ff1f1e0221 */ /* 0x000fc80000010100 */
[----:B------:R-:W-:-:S04]  /*1b50*/  @P0 FFMA R30, R31, R30, R32 ;  /* 0x0000001e1f1e0223 */ /* 0x000fc80000000020 */
[----:B------:R-:W-:-:S04]  /*1b60*/  @P0 FFMA R29, R30, R29, R31 ;  /* 0x0000001d1e1d0223 */ /* 0x000fc8000000001f */
[----:B------:R-:W-:-:S07]  /*1b70*/  @P0 FMUL.FTZ R33, R29, 2.3283064365386962891e-10 ;  /* 0x2f8000001d210820 */ /* 0x000fce0000410000 */
.L_x_192:
[----:B------:R-:W-:Y:S01]  /*1b80*/  HFMA2 R31, -RZ, RZ, 0, 0 ;  /* 0x00000000ff1f7431 */ /* 0x000fe200000001ff */
[----:B------:R-:W-:-:S04]  /*1b90*/  MOV R30, R12 ;  /* 0x0000000c001e7202 */ /* 0x000fc80000000f00 */
[----:B------:R-:W-:Y:S05]  /*1ba0*/  RET.REL.NODEC R30 `(generate_rays) ;  /* 0xffffffe41e147950 */ /* 0x000fea0003c3ffff */
        .weak           $__internal_5_$__cuda_sm3x_div_rn_noftz_f32_slowpath
        .type           $__internal_5_$__cuda_sm3x_div_rn_noftz_f32_slowpath,@function
        .size           $__internal_5_$__cuda_sm3x_div_rn_noftz_f32_slowpath,(.L_x_220 - $__internal_5_$__cuda_sm3x_div_rn_noftz_f32_slowpath)
$__internal_5_$__cuda_sm3x_div_rn_noftz_f32_slowpath:
[----:B------:R-:W-:Y:S01]  /*1bb0*/  SHF.R.U32.HI R29, RZ, 0x17, R3 ;  /* 0x00000017ff1d7819 */ /* 0x000fe20000011603 */
[----:B------:R-:W-:Y:S01]  /*1bc0*/  BSSY.RECONVERGENT B0, `(.L_x_193) ;  /* 0x0000065000007945 */ /* 0x000fe20003800200 */
[----:B------:R-:W-:Y:S02]  /*1bd0*/  SHF.R.U32.HI R31, RZ, 0x17, R4 ;  /* 0x00000017ff1f7819 */ /* 0x000fe40000011604 */
[----:B------:R-:W-:Y:S02]  /*1be0*/  LOP3.LUT R29, R29, 0xff, RZ, 0xc0, !PT ;  /* 0x000000ff1d1d7812 */ /* 0x000fe400078ec0ff */
[----:B------:R-:W-:-:S03]  /*1bf0*/  LOP3.LUT R31, R31, 0xff, RZ, 0xc0, !PT ;  /* 0x000000ff1f1f7812 */ /* 0x000fc600078ec0ff */
[----:B------:R-:W-:Y:S01]  /*1c00*/  VIADD R30, R29, 0xffffffff ;  /* 0xffffffff1d1e7836 */ /* 0x000fe20000000000 */
[----:B------:R-:W-:-:S04]  /*1c10*/  IADD3 R32, PT, PT, R31, -0x1, RZ ;  /* 0xffffffff1f207810 */ /* 0x000fc80007ffe0ff */
[----:B------:R-:W-:-:S04]  /*1c20*/  ISETP.GT.U32.AND P0, PT, R30, 0xfd, PT ;  /* 0x000000fd1e00780c */ /* 0x000fc80003f04070 */
[----:B------:R-:W-:Y:S02]  /*1c30*/  ISETP.GT.U32.OR P0, PT, R32, 0xfd, P0 ;  /* 0x000000fd2000780c */ /* 0x000fe40000704470 */
[----:B------:R-:W-:-:S11]  /*1c40*/  MOV R32, R4 ;  /* 0x0000000400207202 */ /* 0x000fd60000000f00 */
        /* <DEDUP_REMOVED lines=18> */
[----:B------:R-:W-:-:S05]  /*1d70*/  VIADD R30, R31, 0xffffffff ;  /* 0xffffffff1f1e7836 */ /* 0x000fca0000000000 */
[----:B------:R-:W-:Y:S02]  /*1d80*/  ISETP.GE.AND P0, PT, R30, RZ, PT ;  /* 0x000000ff1e00720c */ /* 0x000fe40003f06270 */
[----:B------:R-:W-:-:S04]  /*1d90*/  IADD3 R30, PT, PT, R29, -0x1, RZ ;  /* 0xffffffff1d1e7810 */ /* 0x000fc80007ffe0ff */
[----:B------:R-:W-:-:S07]  /*1da0*/  ISETP.GE.AND P1, PT, R30, RZ, PT ;  /* 0x000000ff1e00720c */ /* 0x000fce0003f26270 */
[----:B------:R-:W-:Y:S01]  /*1db0*/  @P0 MOV R30, RZ ;  /* 0x000000ff001e0202 */ /* 0x000fe20000000f00 */
[----:B------:R-:W-:Y:S01]  /*1dc0*/  @!P0 FFMA R32, R4, 1.84467440737095516160e+19, RZ ;  /* 0x5f80000004208823 */ /* 0x000fe200000000ff */
[----:B------:R-:W-:-:S04]  /*1dd0*/  @!P0 MOV R30, 0xffffffc0 ;  /* 0xffffffc0001e8802 */ /* 0x000fc80000000f00 */
[----:B------:R-:W-:Y:S01]  /*1de0*/  @!P1 FFMA R3, R3, 1.84467440737095516160e+19, RZ ;  /* 0x5f80000003039823 */ /* 0x000fe200000000ff */
[----:B------:R-:W-:-:S07]  /*1df0*/  @!P1 VIADD R30, R30, 0x40 ;  /* 0x000000401e1e9836 */ /* 0x000fce0000000000 */
.L_x_194:
[----:B------:R-:W-:Y:S01]  /*1e00*/  LEA R4, R29, 0xc0800000, 0x17 ;  /* 0xc08000001d047811 */ /* 0x000fe200078eb8ff */
[----:B------:R-:W-:Y:S01]  /*1e10*/  BSSY.RECONVERGENT B1, `(.L_x_199) ;  /* 0x0000036000017945 */ /* 0x000fe20003800200 */
[----:B------:R-:W-:Y:S02]  /*1e20*/  IADD3 R31, PT, PT, R31, -0x7f, RZ ;  /* 0xffffff811f1f7810 */ /* 0x000fe40007ffe0ff */
[----:B------:R-:W-:-:S03]  /*1e30*/  IADD3 R35, PT, PT, -R4, R3, RZ ;  /* 0x0000000304237210 */ /* 0x000fc60007ffe1ff */
[----:B------:R-:W-:Y:S01]  /*1e40*/  IMAD R3, R31, -0x800000, R32 ;  /* 0xff8000001f037824 */ /* 0x000fe200078e0220 */
[----:B------:R-:W0:Y:S01]  /*1e50*/  MUFU.RCP R33, R35 ;  /* 0x0000002300217308 */ /* 0x000e220000001000 */
[----:B------:R-:W-:Y:S01]  /*1e60*/  FADD.FTZ R4, -R35, -RZ ;  /* 0x800000ff23047221 */ /* 0x000fe20000010100 */
        /* <DEDUP_REMOVED lines=10> */
[----:B------:R-:W-:-:S05]  /*1f10*/  LOP3.LUT R29, R29, 0xff, RZ, 0xc0, !PT ;  /* 0x000000ff1d1d7812 */ /* 0x000fca00078ec0ff */
[----:B------:R-:W-:-:S05]  /*1f20*/  IMAD.IADD R29, R29, 0x1, R30 ;  /* 0x000000011d1d7824 */ /* 0x000fca00078e021e */
        /* <DEDUP_REMOVED lines=11> */
[CCC-:B------:R-:W-:Y:S01]  /*1fe0*/  FFMA.RP R31, R34.reuse, R4.reuse, R33.reuse ;  /* 0x00000004221f7223 */ /* 0x1c0fe20000008021 */
[----:B------:R-:W-:Y:S01]  /*1ff0*/  FFMA.RM R34, R34, R4, R33 ;  /* 0x0000000422227223 */ /* 0x000fe20000004021 */
[C---:B------:R-:W-:Y:S02]  /*2000*/  IADD3 R4, PT, PT, R29.reuse, 0x20, RZ ;  /* 0x000000201d047810 */ /* 0x040fe40007ffe0ff */
[----:B------:R-:W-:Y:S02]  /*2010*/  LOP3.LUT R30, R30, 0x7fffff, RZ, 0xc0, !PT ;  /* 0x007fffff1e1e7812 */ /* 0x000fe400078ec0ff */
[C---:B------:R-:W-:Y:S02]  /*2020*/  ISETP.NE.AND P2, PT, R29.reuse, RZ, PT ;  /* 0x000000ff1d00720c */ /* 0x040fe40003f45270 */
[----:B------:R-:W-:Y:S02]  /*2030*/  LOP3.LUT R33, R30, 0x800000, RZ, 0xfc, !PT ;  /* 0x008000001e217812 */ /* 0x000fe400078efcff */
[----:B------:R-:W-:-:S02]  /*2040*/  ISETP.NE.AND P1, PT, R29, RZ, PT ;  /* 0x000000ff1d00720c */ /* 0x000fc40003f25270 */
        /* <DEDUP_REMOVED lines=10> */
[----:B------:R-:W-:-:S05]  /*20f0*/  LOP3.LUT R4, R4, R33, RZ, 0xc0, !PT ;  /* 0x0000002104047212 */ /* 0x000fca00078ec0ff */
[----:B------:R-:W-:-:S05]  /*2100*/  IMAD.IADD R4, R29, 0x1, R4 ;  /* 0x000000011d047824 */ /* 0x000fca00078e0204 */
[----:B------:R-:W-:Y:S01]  /*2110*/  LOP3.LUT R3, R4, R3, RZ, 0xfc, !PT ;  /* 0x0000000304037212 */ /* 0x000fe200078efcff */
[----:B------:R-:W-:Y:S06]  /*2120*/  BRA `(.L_x_202) ;  /* 0x0000000000107947 */ /* 0x000fec0003800000 */
.L_x_201:
[----:B------:R-:W-:-:S04]  /*2130*/  LOP3.LUT R3, R3, 0x80000000, RZ, 0xc0, !PT ;  /* 0x8000000003037812 */ /* 0x000fc800078ec0ff */
[----:B------:R-:W-:Y:S01]  /*2140*/  LOP3.LUT R3, R3, 0x7f800000, RZ, 0xfc, !PT ;  /* 0x7f80000003037812 */ /* 0x000fe200078efcff */
[----:B------:R-:W-:Y:S06]  /*2150*/  BRA `(.L_x_202) ;  /* 0x0000000000047947 */ /* 0x000fec0003800000 */
.L_x_200:
[----:B------:R-:W-:-:S07]  /*2160*/  LEA R3, R30, R3, 0x17 ;  /* 0x000000031e037211 */ /* 0x000fce00078eb8ff */
.L_x_202:
[----:B------:R-:W-:Y:S05]  /*2170*/  BSYNC.RECONVERGENT B1 ;  /* 0x0000000000017941 */ /* 0x000fea0003800200 */
.L_x_199:
[----:B------:R-:W-:Y:S05]  /*2180*/  BRA `(.L_x_203) ;  /* 0x0000000000207947 */ /* 0x000fea0003800000 */
.L_x_198:
[----:B------:R-:W-:-:S04]  /*2190*/  LOP3.LUT R3, R3, 0x80000000, R32, 0x48, !PT ;  /* 0x8000000003037812 */ /* 0x000fc800078e4820 */
[----:B------:R-:W-:Y:S01]  /*21a0*/  LOP3.LUT R3, R3, 0x7f800000, RZ, 0xfc, !PT ;  /* 0x7f80000003037812 */ /* 0x000fe200078efcff */
[----:B------:R-:W-:Y:S06]  /*21b0*/  BRA `(.L_x_203) ;  /* 0x0000000000147947 */ /* 0x000fec0003800000 */
.L_x_197:
[----:B------:R-:W-:Y:S01]  /*21c0*/  LOP3.LUT R3, R3, 0x80000000, R32, 0x48, !PT ;  /* 0x8000000003037812 */ /* 0x000fe200078e4820 */
[----:B------:R-:W-:Y:S06]  /*21d0*/  BRA `(.L_x_203) ;  /* 0x00000000000c7947 */ /* 0x000fec0003800000 */
.L_x_196:
[----:B------:R-:W0:Y:S01]  /*21e0*/  MUFU.RSQ R3, -QNAN ;  /* 0xffc0000000037908 */ /* 0x000e220000001400 */
[----:B------:R-:W-:Y:S05]  /*21f0*/  BRA `(.L_x_203) ;  /* 0x0000000000047947 */ /* 0x000fea0003800000 */
.L_x_195:
[----:B------:R-:W-:-:S07]  /*2200*/  FADD.FTZ R3, R4, R3 ;  /* 0x0000000304037221 */ /* 0x000fce0000010000 */
.L_x_203:
[----:B------:R-:W-:Y:S05]  /*2210*/  BSYNC.RECONVERGENT B0 ;  /* 0x0000000000007941 */ /* 0x000fea0003800200 */
.L_x_193:
[----:B------:R-:W-:Y:S01]  /*2220*/  HFMA2 R31, -RZ, RZ, 0, 0 ;  /* 0x00000000ff1f7431 */ /* 0x000fe200000001ff */
[----:B------:R-:W-:-:S04]  /*2230*/  MOV R30, R12 ;  /* 0x0000000c001e7202 */ /* 0x000fc80000000f00 */
[----:B0-----:R-:W-:Y:S05]  /*2240*/  RET.REL.NODEC R30 `(generate_rays) ;  /* 0xffffffdc1e6c7950 */ /* 0x001fea0003c3ffff */
.L_x_204:
        /* <DEDUP_REMOVED lines=11> */
.L_x_220:


//--------------------- .text.init_random_states  --------------------------
	.section	.text.init_random_states,"ax",@progbits
	.align	128
        .global         init_random_states
        .type           init_random_states,@function
        .size           init_random_states,(.L_x_228 - init_random_states)
        .other          init_random_states,@"STO_CUDA_ENTRY STV_DEFAULT"
init_random_states:
.text.init_random_states:
        /* <DEDUP_REMOVED lines=10> */
[----:B-1----:R-:W-:-:S04]  /*00a0*/  IMAD R0, R0, UR4, R5 ;  /* 0x0000000400007c24 */ /* 0x002fc8000f8e0205 */
[----:B------:R-:W-:Y:S01]  /*00b0*/  IMAD R13, R3, UR6, R0 ;  /* 0x00000006030d7c24 */ /* 0x000fe2000f8e0200 */
[----:B------:R-:W-:-:S13]  /*00c0*/  ISETP.GE.OR P0, PT, R0, UR6, P0 ;  /* 0x0000000600007c0c */ /* 0x000fda0008706670 */
[----:B------:R-:W-:Y:S05]  /*00d0*/  @P0 EXIT ;  /* 0x000000000000094d */ /* 0x000fea0003800000 */
[----:B------:R-:W0:Y:S01]  /*00e0*/  LDC R0, c[0x0][0x390] ;  /* 0x0000e400ff007b82 */ /* 0x000e220000000800 */
[----:B------:R-:W1:Y:S01]  /*00f0*/  LDCU.64 UR4, c[0x0][0x358] ;  /* 0x00006b00ff0477ac */ /* 0x000e620008000a00 */
[----:B------:R-:W-:Y:S01]  /*0100*/  IMAD.MOV.U32 R5, RZ, RZ, -0x75bd8fc ;  /* 0xf8a42704ff057424 */ /* 0x000fe200078e00ff */
[----:B------:R-:W-:Y:S01]  /*0110*/  ISETP.NE.AND P0, PT, R13, RZ, PT ;  /* 0x000000ff0d00720c */ /* 0x000fe20003f05270 */
[----:B------:R-:W-:Y:S01]  /*0120*/  IMAD.MOV.U32 R8, RZ, RZ, -0x23270784 ;  /* 0xdcd8f87cff087424 */ /* 0x000fe200078e00ff */
[----:B------:R-:W-:Y:S03]  /*0130*/  BSSY.RECONVERGENT B0, `(.L_x_205) ;  /* 0x00000dd000007945 */ /* 0x000fe60003800200 */
[----:B------:R-:W2:Y:S01]  /*0140*/  LDC.64 R6, c[0x0][0x380] ;  /* 0x0000e000ff067b82 */ /* 0x000ea20000000a00 */
[----:B0-----:R-:W-:-:S05]  /*0150*/  LOP3.LUT R0, R0, 0xaad26b49, RZ, 0x3c, !PT ;  /* 0xaad26b4900007812 */ /* 0x001fca00078e3cff */
[----:B------:R-:W-:Y:S02]  /*0160*/  IMAD R0, R0, 0x4182bed5, RZ ;  /* 0x4182bed500007824 */ /* 0x000fe400078e02ff */
[----:B--2---:R-:W-:-:S03]  /*0170*/  IMAD.WIDE R6, R13, 0x30, R6 ;  /* 0x000000300d067825 */ /* 0x004fc600078e0206 */
[C---:B------:R-:W-:Y:S01]  /*0180*/  LOP3.LUT R4, R0.reuse, 0x159a55e5, RZ, 0x3c, !PT ;  /* 0x159a55e500047812 */ /* 0x040fe200078e3cff */
[C---:B------:R-:W-:Y:S02]  /*0190*/  VIADD R2, R0.reuse, 0xd9f6dc18 ;  /* 0xd9f6dc1800027836 */ /* 0x040fe40000000000 */
[C---:B------:R-:W-:Y:S02]  /*01a0*/  VIADD R3, R0.reuse, 0x75bcd15 ;  /* 0x075bcd1500037836 */ /* 0x040fe40000000000 */
[----:B-1----:R0:W-:Y:S01]  /*01b0*/  STG.E.64 desc[UR4][R6.64+0x8], R4 ;  /* 0x0000080406007986 */ /* 0x0021e2000c101b04 */
[----:B------:R-:W-:-:S03]  /*01c0*/  VIADD R9, R0, 0x583f19 ;  /* 0x00583f1900097836 */ /* 0x000fc60000000000 */
[----:B------:R0:W-:Y:S04]  /*01d0*/  STG.E.64 desc[UR4][R6.64], R2 ;  /* 0x0000000206007986 */ /* 0x0001e8000c101b04 */
[----:B------:R0:W-:Y:S01]  /*01e0*/  STG.E.64 desc[UR4][R6.64+0x10], R8 ;  /* 0x0000100806007986 */ /* 0x0001e2000c101b04 */
[----:B------:R-:W-:Y:S05]  /*01f0*/  @!P0 BRA `(.L_x_206) ;  /* 0x0000000c00408947 */ /* 0x000fea0003800000 */
[----:B------:R-:W-:Y:S01]  /*0200*/  SHF.R.S32.HI R0, RZ, 0x1f, R13 ;  /* 0x0000001fff007819 */ /* 0x000fe2000001140d */
[----:B------:R-:W-:-:S07]  /*0210*/  IMAD.MOV.U32 R12, RZ, RZ, RZ ;  /* 0x000000ffff0c7224 */ /* 0x000fce00078e00ff */
.L_x_212:
[----:B0-----:R-:W-:Y:S01]  /*0220*/  LOP3.LUT R2, R13, 0x3, RZ, 0xc0, !PT ;  /* 0x000000030d027812 */ /* 0x001fe200078ec0ff */
[----:B------:R-:W-:Y:S03]  /*0230*/  BSSY.RECONVERGENT B1, `(.L_x_207) ;  /* 0x00000c6000017945 */ /* 0x000fe60003800200 */
[----:B------:R-:W-:-:S04]  /*0240*/  ISETP.NE.U32.AND P0, PT, R2, RZ, PT ;  /* 0x000000ff0200720c */ /* 0x000fc80003f05070 */
[----:B------:R-:W-:-:S13]  /*0250*/  ISETP.NE.AND.EX P0, PT, RZ, RZ, PT, P0 ;  /* 0x000000ffff00720c */ /* 0x000fda0003f05300 */
[----:B------:R-:W-:Y:S05]  /*0260*/  @!P0 BRA `(.L_x_208) ;  /* 0x0000000c00088947 */ /* 0x000fea0003800000 */
[----:B------:R-:W0:Y:S01]  /*0270*/  LDC.64 R8, c[0x4][0x8] ;  /* 0x01000200ff087b82 */ /* 0x000e220000000a00 */
[----:B------:R-:W-:Y:S02]  /*0280*/  IMAD.MOV.U32 R14, RZ, RZ, RZ ;  /* 0x000000ffff0e7224 */ /* 0x000fe400078e00ff */
[----:B0-----:R-:W-:-:S07]  /*0290*/  IMAD.WIDE.U32 R8, R12, 0xc80, R8 ;  /* 0x00000c800c087825 */ /* 0x001fce00078e0008 */
.L_x_211:
[----:B0-----:R-:W-:Y:S01]  /*02a0*/  IMAD.MOV.U32 R15, RZ, RZ, RZ ;  /* 0x000000ffff0f7224 */ /* 0x001fe200078e00ff */
[----:B------:R-:W-:Y:S01]  /*02b0*/  CS2R R2, SRZ ;  /* 0x0000000000027805 */ /* 0x000fe2000001ff00 */
[----:B------:R-:W-:Y:S01]  /*02c0*/  IMAD.MOV.U32 R17, RZ, RZ, RZ ;  /* 0x000000ffff117224 */ /* 0x000fe200078e00ff */
[----:B------:R-:W-:-:S07]  /*02d0*/  CS2R R4, SRZ ;  /* 0x0000000000047805 */ /* 0x000fce000001ff00 */
.L_x_210:
[----:B------:R-:W-:-:S05]  /*02e0*/  IMAD.WIDE.U32 R10, R17, 0x4, R6 ;  /* 0x00000004110a7825 */ /* 0x000fca00078e0006 */
[----:B------:R0:W5:Y:S01]  /*02f0*/  LDG.E R16, desc[UR4][R10.64+0x4] ;  /* 0x000004040a107981 */ /* 0x000162000c1e1900 */
[----:B------:R-:W-:-:S07]  /*0300*/  IMAD.MOV.U32 R19, RZ, RZ, RZ ;  /* 0x000000ffff137224 */ /* 0x000fce00078e00ff */
.L_x_209:
[----:B-----5:R-:W-:Y:S01]  /*0310*/  SHF.R.U32.HI R24, RZ, R19, R16 ;  /* 0x00000013ff187219 */ /* 0x020fe20000011610 */
[----:B0-----:R-:W-:-:S03]  /*0320*/  IMAD.SHL.U32 R10, R17, 0x20, RZ ;  /* 0x00000020110a7824 */ /* 0x001fc600078e00ff */
[----:B------:R-:W-:Y:S01]  /*0330*/  LOP3.LUT R11, R24, 0x1, RZ, 0xc0, !PT ;  /* 0x00000001180b7812 */ /* 0x000fe200078ec0ff */
[----:B------:R-:W-:-:S03]  /*0340*/  IMAD.IADD R10, R10, 0x1, R19 ;  /* 0x000000010a0a7824 */ /* 0x000fc600078e0213 */
[----:B------:R-:W-:Y:S01]  /*0350*/  ISETP.NE.U32.AND P0, PT, R11, 0x1, PT ;  /* 0x000000010b00780c */ /* 0x000fe20003f05070 */
[----:B------:R-:W-:-:S03]  /*0360*/  IMAD R11, R10, 0x5, RZ ;  /* 0x000000050a0b7824 */ /* 0x000fc600078e02ff */
[----:B------:R-:W-:Y:S01]  /*0370*/  R2P PR, R24, 0x7e ;  /* 0x0000007e18007804 */ /* 0x000fe20000000000 */
[----:B------:R-:W-:-:S08]  /*0380*/  IMAD.WIDE.U32 R10, R11, 0x4, R8 ;  /* 0x000000040b0a7825 */ /* 0x000fd000078e0008 */
[----:B------:R-:W2:Y:S04]  /*0390*/  @!P0 LDG.E R18, desc[UR4][R10.64] ;  /* 0x000000040a128981 */ /* 0x000ea8000c1e1900 */
[----:B------:R-:W3:Y:S04]  /*03a0*/  @!P0 LDG.E R20, desc[UR4][R10.64+0x10] ;  /* 0x000010040a148981 */ /* 0x000ee8000c1e1900 */
[----:B------:R-:W4:Y:S04]  /*03b0*/  @P1 LDG.E R22, desc[UR4][R10.64+0x14] ;  /* 0x000014040a161981 */ /* 0x000f28000c1e1900 */
[----:B------:R-:W4:Y:S04]  /*03c0*/  @P2 LDG.E R26, desc[UR4][R10.64+0x28] ;  /* 0x000028040a1a2981 */ /* 0x000f28000c1e1900 */
[----:B------:R-:W4:Y:S04]  /*03d0*/  @!P0 LDG.E R21, desc[UR4][R10.64+0x4] ;  /* 0x000004040a158981 */ /* 0x000f28000c1e1900 */
[----:B------:R-:W4:Y:S04]  /*03e0*/  @!P0 LDG.E R23, desc[UR4][R10.64+0xc] ;  /* 0x00000c040a178981 */ /* 0x000f28000c1e1900 */
[----:B------:R-:W4:Y:S04]  /*03f0*/  @P1 LDG.E R25, desc[UR4][R10.64+0x18] ;  /* 0x000018040a191981 */ /* 0x000f28000c1e1900 */
[----:B------:R-:W4:Y:S04]  /*0400*/  @P3 LDG.E R28, desc[UR4][R10.64+0x3c] ;  /* 0x00003c040a1c3981 */ /* 0x000f28000c1e1900 */
[----:B------:R-:W4:Y:S01]  /*0410*/  @P6 LDG.E R27, desc[UR4][R10.64+0x7c] ;  /* 0x00007c040a1b6981 */ /* 0x000f22000c1e1900 */
[----:B--2---:R-:W-:-:S03]  /*0420*/  @!P0 LOP3.LUT R15, R15, R18, RZ, 0x3c, !PT ;  /* 0x000000120f0f8212 */ /* 0x004fc600078e3cff */
[----:B------:R-:W2:Y:S01]  /*0430*/  @!P0 LDG.E R18, desc[UR4][R10.64+0x8] ;  /* 0x000008040a128981 */ /* 0x000ea2000c1e1900 */
[----:B---3--:R-:W-:-:S03]  /*0440*/  @!P0 LOP3.LUT R3, R3, R20, RZ, 0x3c, !PT ;  /* 0x0000001403038212 */ /* 0x008fc600078e3cff */
[----:B------:R-:W3:Y:S01]  /*0450*/  @P1 LDG.E R20, desc[UR4][R10.64+0x24] ;  /* 0x000024040a141981 */ /* 0x000ee2000c1e1900 */
[----:B----4-:R-:W-:-:S03]  /*0460*/  @P1 LOP3.LUT R15, R15, R22, RZ, 0x3c, !PT ;  /* 0x000000160f0f1212 */ /* 0x010fc600078e3cff */
[----:B------:R-:W4:Y:S01]  /*0470*/  @P2 LDG.E R22, desc[UR4][R10.64+0x38] ;  /* 0x000038040a162981 */ /* 0x000f22000c1e1900 */
[----:B------:R-:W-:-:S03]  /*0480*/  @P2 LOP3.LUT R15, R15, R26, RZ, 0x3c, !PT ;  /* 0x0000001a0f0f2212 */ /* 0x000fc600078e3cff */
[----:B------:R-:W4:Y:S01]  /*0490*/  @P4 LDG.E R26, desc[UR4][R10.64+0x50] ;  /* 0x000050040a1a4981 */ /* 0x000f22000c1e1900 */
[----:B------:R-:W-:-:S03]  /*04a0*/  @!P0 LOP3.LUT R4, R4, R21, RZ, 0x3c, !PT ;  /* 0x0000001504048212 */ /* 0x000fc600078e3cff */
[----:B------:R-:W4:Y:S01]  /*04b0*/  @P1 LDG.E R21, desc[UR4][R10.64+0x20] ;  /* 0x000020040a151981 */ /* 0x000f22000c1e1900 */
[----:B------:R-:W-:-:S03]  /*04c0*/  @!P0 LOP3.LUT R2, R2, R23, RZ, 0x3c, !PT ;  /* 0x0000001702028212 */ /* 0x000fc600078e3cff */
[----:B------:R-:W4:Y:S01]  /*04d0*/  @P2 LDG.E R23, desc[UR4][R10.64+0x2c] ;  /* 0x00002c040a172981 */ /* 0x000f22000c1e1900 */
[----:B------:R-:W-:-:S03]  /*04e0*/  @P1 LOP3.LUT R4, R4, R25, RZ, 0x3c, !PT ;  /* 0x0000001904041212 */ /* 0x000fc600078e3cff */
[----:B------:R-:W4:Y:S01]  /*04f0*/  @P2 LDG.E R25, desc[UR4][R10.64+0x34] ;  /* 0x000034040a192981 */ /* 0x000f22000c1e1900 */
[----:B--2---:R-:W-:-:S03]  /*0500*/  @!P0 LOP3.LUT R5, R5, R18, RZ, 0x3c, !PT ;  /* 0x0000001205058212 */ /* 0x004fc600078e3cff */
[----:B------:R-:W2:Y:S01]  /*0510*/  @P1 LDG.E R18, desc[UR4][R10.64+0x1c] ;  /* 0x00001c040a121981 */ /* 0x000ea2000c1e1900 */
[----:B---3--:R-:W-:-:S03]  /*0520*/  @P1 LOP3.LUT R3, R3, R20, RZ, 0x3c, !PT ;  /* 0x0000001403031212 */ /* 0x008fc600078e3cff */
[----:B------:R-:W3:Y:S01]  /*0530*/  @P2 LDG.E R20, desc[UR4][R10.64+0x30] ;  /* 0x000030040a142981 */ /* 0x000ee2000c1e1900 */
[----:B----4-:R-:W-:-:S03]  /*0540*/  @P2 LOP3.LUT R3, R3, R22, RZ, 0x3c, !PT ;  /* 0x0000001603032212 */ /* 0x010fc600078e3cff */
[----:B------:R-:W4:Y:S01]  /*0550*/  @P3 LDG.E R22, desc[UR4][R10.64+0x4c] ;  /* 0x00004c040a163981 */ /* 0x000f22000c1e1900 */
[----:B------:R-:W-:-:S04]  /*0560*/  @P3 LOP3.LUT R15, R15, R28, RZ, 0x3c, !PT ;  /* 0x0000001c0f0f3212 */ /* 0x000fc800078e3cff */
[----:B------:R-:W-:Y:S02]  /*0570*/  @P4 LOP3.LUT R15, R15, R26, RZ, 0x3c, !PT ;  /* 0x0000001a0f0f4212 */ /* 0x000fe400078e3cff */
[----:B------:R-:W-:Y:S01]  /*0580*/  @P1 LOP3.LUT R2, R2, R21, RZ, 0x3c, !PT ;  /* 0x0000001502021212 */ /* 0x000fe200078e3cff */
[----:B------:R-:W4:Y:S04]  /*0590*/  @P5 LDG.E R26, desc[UR4][R10.64+0x64] ;  /* 0x000064040a1a5981 */ /* 0x000f28000c1e1900 */
[----:B------:R-:W4:Y:S01]  /*05a0*/  @P3 LDG.E R21, desc[UR4][R10.64+0x40] ;  /* 0x000040040a153981 */ /* 0x000f22000c1e1900 */
[----:B------:R-:W-:Y:S02]  /*05b0*/  @P2 LOP3.LUT R4, R4, R23, RZ, 0x3c, !PT ;  /* 0x0000001704042212 */ /* 0x000fe400078e3cff */
[----:B------:R-:W-:Y:S01]  /*05c0*/  @P2 LOP3.LUT R2, R2, R25, RZ, 0x3c, !PT ;  /* 0x0000001902022212 */ /* 0x000fe200078e3cff */
[----:B------:R-:W4:Y:S04]  /*05d0*/  @P3 LDG.E R23, desc[UR4][R10.64+0x48] ;  /* 0x000048040a173981 */ /* 0x000f28000c1e1900 */
[----:B------:R-:W4:Y:S01]  /*05e0*/  @P4 LDG.E R25, desc[UR4][R10.64+0x54] ;  /* 0x000054040a194981 */ /* 0x000f22000c1e1900 */
[----:B--2---:R-:W-:-:S03]  /*05f0*/  @P1 LOP3.LUT R5, R5, R18, RZ, 0x3c, !PT ;  /* 0x0000001205051212 */ /* 0x004fc600078e3cff */
[----:B------:R-:W2:Y:S01]  /*0600*/  @P3 LDG.E R18, desc[UR4][R10.64+0x44] ;  /* 0x000044040a123981 */ /* 0x000ea2000c1e1900 */
[----:B---3--:R-:W-:-:S03]  /*0610*/  @P2 LOP3.LUT R5, R5, R20, RZ, 0x3c, !PT ;  /* 0x0000001405052212 */ /* 0x008fc600078e3cff */
[----:B------:R-:W3:Y:S01]  /*0620*/  @P4 LDG.E R20, desc[UR4][R10.64+0x58] ;  /* 0x000058040a144981 */ /* 0x000ee2000c1e1900 */
[----:B----4-:R-:W-:-:S03]  /*0630*/  @P3 LOP3.LUT R3, R3, R22, RZ, 0x3c, !PT ;  /* 0x0000001603033212 */ /* 0x010fc600078e3cff */
[----:B------:R-:W4:Y:S01]  /*0640*/  @P4 LDG.E R22, desc[UR4][R10.64+0x60] ;  /* 0x000060040a164981 */ /* 0x000f22000c1e1900 */
[----:B------:R-:W-:Y:S02]  /*0650*/  LOP3.LUT P0, RZ, R24, 0x80, RZ, 0xc0, !PT ;  /* 0x0000008018ff7812 */ /* 0x000fe4000780c0ff */
[----:B------:R-:W-:Y:S02]  /*0660*/  @P5 LOP3.LUT R15, R15, R26, RZ, 0x3c, !PT ;  /* 0x0000001a0f0f5212 */ /* 0x000fe400078e3cff */
[----:B------:R-:W4:Y:S01]  /*0670*/  @P6 LDG.E R26, desc[UR4][R10.64+0x78] ;  /* 0x000078040a1a6981 */ /* 0x000f22000c1e1900 */
[----:B------:R-:W-:-:S03]  /*0680*/  @P3 LOP3.LUT R4, R4, R21, RZ, 0x3c, !PT ;  /* 0x0000001504043212 */ /* 0x000fc600078e3cff */
[----:B------:R-:W4:Y:S01]  /*0690*/  @P4 LDG.E R21, desc[UR4][R10.64+0x5c] ;  /* 0x00005c040a154981 */ /* 0x000f22000c1e1900 */
[----:B------:R-:W-:-:S03]  /*06a0*/  @P3 LOP3.LUT R2, R2, R23, RZ, 0x3c, !PT ;  /* 0x0000001702023212 */ /* 0x000fc600078e3cff */
[----:B------:R-:W4:Y:S01]  /*06b0*/  @P5 LDG.E R23, desc[UR4][R10.64+0x68] ;  /* 0x000068040a175981 */ /* 0x000f22000c1e1900 */
[----:B------:R-:W-:-:S03]  /*06c0*/  @P4 LOP3.LUT R4, R4, R25, RZ, 0x3c, !PT ;  /* 0x0000001904044212 */ /* 0x000fc600078e3cff */
[----:B------:R-:W4:Y:S01]  /*06d0*/  @P5 LDG.E R25, desc[UR4][R10.64+0x70] ;  /* 0x000070040a195981 */ /* 0x000f22000c1e1900 */
[----:B--2---:R-:W-:-:S03]  /*06e0*/  @P3 LOP3.LUT R5, R5, R18, RZ, 0x3c, !PT ;  /* 0x0000001205053212 */ /* 0x004fc600078e3cff */
[----:B------:R-:W2:Y:S01]  /*06f0*/  @P5 LDG.E R18, desc[UR4][R10.64+0x6c] ;  /* 0x00006c040a125981 */ /* 0x000ea2000c1e1900 */
[----:B---3--:R-:W-:-:S03]  /*0700*/  @P4 LOP3.LUT R5, R5, R20, RZ, 0x3c, !PT ;  /* 0x0000001405054212 */ /* 0x008fc600078e3cff */
[----:B------:R-:W3:Y:S01]  /*0710*/  @P5 LDG.E R20, desc[UR4][R10.64+0x74] ;  /* 0x000074040a145981 */ /* 0x000ee2000c1e1900 */
[----:B----4-:R-:W-:-:S03]  /*0720*/  @P4 LOP3.LUT R3, R3, R22, RZ, 0x3c, !PT ;  /* 0x0000001603034212 */ /* 0x010fc600078e3cff */
[----:B------:R-:W4:Y:S01]  /*0730*/  @P0 LDG.E R22, desc[UR4][R10.64+0x8c] ;  /* 0x00008c040a160981 */ /* 0x000f22000c1e1900 */
[----:B------:R-:W-:-:S03]  /*0740*/  @P6 LOP3.LUT R15, R15, R26, RZ, 0x3c, !PT ;  /* 0x0000001a0f0f6212 */ /* 0x000fc600078e3cff */
        /* <DEDUP_REMOVED lines=13> */
[----:B------:R-:W-:Y:S02]  /*0820*/  @P6 LOP3.LUT R4, R4, R27, RZ, 0x3c, !PT ;  /* 0x0000001b04046212 */ /* 0x000fe400078e3cff */
[----:B------:R-:W-:Y:S02]  /*0830*/  @P6 LOP3.LUT R2, R2, R21, RZ, 0x3c, !PT ;  /* 0x0000001502026212 */ /* 0x000fe400078e3cff */
[----:B------:R-:W-:Y:S02]  /*0840*/  @P0 LOP3.LUT R4, R4, R23, RZ, 0x3c, !PT ;  /* 0x0000001704040212 */ /* 0x000fe400078e3cff */
[----:B------:R-:W-:Y:S02]  /*0850*/  @P0 LOP3.LUT R2, R2, R25, RZ, 0x3c, !PT ;  /* 0x0000001902020212 */ /* 0x000fe400078e3cff */
[----:B--2---:R-:W-:Y:S02]  /*0860*/  @P6 LOP3.LUT R5, R5, R18, RZ, 0x3c, !PT ;  /* 0x0000001205056212 */ /* 0x004fe400078e3cff */
[----:B---3--:R-:W-:-:S02]  /*0870*/  @P6 LOP3.LUT R3, R3, R20, RZ, 0x3c, !PT ;  /* 0x0000001403036212 */ /* 0x008fc400078e3cff */
[----:B----4-:R-:W-:Y:S02]  /*0880*/  @P0 LOP3.LUT R5, R5, R22, RZ, 0x3c, !PT ;  /* 0x0000001605050212 */ /* 0x010fe400078e3cff */
[----:B------:R-:W-:Y:S02]  /*0890*/  @P0 LOP3.LUT R3, R3, R26, RZ, 0x3c, !PT ;  /* 0x0000001a03030212 */ /* 0x000fe400078e3cff */
[----:B------:R-:W-:-:S13]  /*08a0*/  R2P PR, R24.B1, 0x7f ;  /* 0x0000007f18007804 */ /* 0x000fda0000001000 */
[----:B------:R-:W2:Y:S04]  /*08b0*/  @P0 LDG.E R18, desc[UR4][R10.64+0xa0] ;  /* 0x0000a0040a120981 */ /* 0x000ea8000c1e1900 */
[----:B------:R-:W3:Y:S04]  /*08c0*/  @P1 LDG.E R22, desc[UR4][R10.64+0xb4] ;  /* 0x0000b4040a161981 */ /* 0x000ee8000c1e1900 */
[----:B------:R-:W4:Y:S04]  /*08d0*/  @P2 LDG.E R26, desc[UR4][R10.64+0xc8] ;  /* 0x0000c8040a1a2981 */ /* 0x000f28000c1e1900 */
[----:B------:R-:W4:Y:S04]  /*08e0*/  @P3 LDG.E R28, desc[UR4][R10.64+0xdc] ;  /* 0x0000dc040a1c3981 */ /* 0x000f28000c1e1900 */
[----:B------:R-:W4:Y:S04]  /*08f0*/  @P0 LDG.E R23, desc[UR4][R10.64+0xa4] ;  /* 0x0000a4040a170981 */ /* 0x000f28000c1e1900 */
[----:B------:R-:W4:Y:S04]  /*0900*/  @P0 LDG.E R20, desc[UR4][R10.64+0xa8] ;  /* 0x0000a8040a140981 */ /* 0x000f28000c1e1900 */
[----:B------:R-:W4:Y:S04]  /*0910*/  @P4 LDG.E R25, desc[UR4][R10.64+0xf0] ;  /* 0x0000f0040a194981 */ /* 0x000f28000c1e1900 */
        /* <DEDUP_REMOVED lines=21> */
[----:B------:R-:W-:Y:S02]  /*0a70*/  LOP3.LUT P0, RZ, R24, 0x8000, RZ, 0xc0, !PT ;  /* 0x0000800018ff7812 */ /* 0x000fe4000780c0ff */
[----:B----4-:R-:W-:Y:S01]  /*0a80*/  @P5 LOP3.LUT R15, R15, R26, RZ, 0x3c, !PT ;  /* 0x0000001a0f0f5212 */ /* 0x010fe200078e3cff */
[----:B------:R-:W4:Y:S04]  /*0a90*/  @P3 LDG.E R24, desc[UR4][R10.64+0xe4] ;  /* 0x0000e4040a183981 */ /* 0x000f28000c1e1900 */
[----:B------:R-:W2:Y:S01]  /*0aa0*/  @P6 LDG.E R26, desc[UR4][R10.64+0x118] ;  /* 0x000118040a1a6981 */ /* 0x000ea2000c1e1900 */
        /* <DEDUP_REMOVED lines=8> */
[----:B---3--:R-:W-:-:S03]  /*0b30*/  @P2 LOP3.LUT R3, R3, R22, RZ, 0x3c, !PT ;  /* 0x0000001603032212 */ /* 0x008fc600078e3cff */
[----:B------:R-:W3:Y:S01]  /*0b40*/  @P4 LDG.E R22, desc[UR4][R10.64+0x100] ;  /* 0x000100040a164981 */ /* 0x000ee2000c1e1900 */
[----:B--2---:R-:W-:-:S03]  /*0b50*/  @P6 LOP3.LUT R15, R15, R26, RZ, 0x3c, !PT ;  /* 0x0000001a0f0f6212 */ /* 0x004fc600078e3cff */
[----:B------:R-:W2:Y:S01]  /*0b60*/  @P0 LDG.E R26, desc[UR4][R10.64+0x12c] ;  /* 0x00012c040a1a0981 */ /* 0x000ea2000c1e1900 */
[----:B----4-:R-:W-:-:S03]  /*0b70*/  @P2 LOP3.LUT R2, R2, R23, RZ, 0x3c, !PT ;  /* 0x0000001702022212 */ /* 0x010fc600078e3cff */
[----:B------:R-:W4:Y:S01]  /*0b80*/  @P4 LDG.E R23, desc[UR4][R10.64+0xfc] ;  /* 0x0000fc040a174981 */ /* 0x000f22000c1e1900 */
[----:B------:R-:W-:-:S03]  /*0b90*/  @P2 LOP3.LUT R5, R5, R20, RZ, 0x3c, !PT ;  /* 0x0000001405052212 */ /* 0x000fc600078e3cff */
[----:B------:R-:W4:Y:S01]  /*0ba0*/  @P4 LDG.E R20, desc[UR4][R10.64+0xf8] ;  /* 0x0000f8040a144981 */ /* 0x000f22000c1e1900 */
[----:B------:R-:W-:Y:S02]  /*0bb0*/  @P3 LOP3.LUT R2, R2, R27, RZ, 0x3c, !PT ;  /* 0x0000001b02023212 */ /* 0x000fe400078e3cff */
[----:B------:R-:W-:Y:S01]  /*0bc0*/  @P3 LOP3.LUT R4, R4, R25, RZ, 0x3c, !PT ;  /* 0x0000001904043212 */ /* 0x000fe200078e3cff */
[----:B------:R-:W4:Y:S01]  /*0bd0*/  @P5 LDG.E R27, desc[UR4][R10.64+0x110] ;  /* 0x000110040a1b5981 */ /* 0x000f22000c1e1900 */
[----:B------:R-:W-:-:S03]  /*0be0*/  @P3 LOP3.LUT R5, R5, R24, RZ, 0x3c, !PT ;  /* 0x0000001805053212 */ /* 0x000fc600078e3cff */
[----:B------:R-:W4:Y:S04]  /*0bf0*/  @P5 LDG.E R25, desc[UR4][R10.64+0x108] ;  /* 0x000108040a195981 */ /* 0x000f28000c1e1900 */
        /* <DEDUP_REMOVED lines=19> */
[----:B------:R-:W-:-:S05]  /*0d30*/  VIADD R19, R19, 0x10 ;  /* 0x0000001013137836 */ /* 0x000fca0000000000 */
[----:B------:R-:W-:Y:S02]  /*0d40*/  ISETP.NE.AND P1, PT, R19, 0x20, PT ;  /* 0x000000201300780c */ /* 0x000fe40003f25270 */
[----:B------:R-:W-:Y:S02]  /*0d50*/  @P5 LOP3.LUT R3, R3, R18, RZ, 0x3c, !PT ;  /* 0x0000001203035212 */ /* 0x000fe400078e3cff */
[----:B------:R-:W-:Y:S02]  /*0d60*/  @P6 LOP3.LUT R4, R4, R21, RZ, 0x3c, !PT ;  /* 0x0000001504046212 */ /* 0x000fe400078e3cff */
[----:B---3--:R-:W-:-:S04]  /*0d70*/  @P6 LOP3.LUT R3, R3, R22, RZ, 0x3c, !PT ;  /* 0x0000001603036212 */ /* 0x008fc800078e3cff */
[----:B--2---:R-:W-:Y:S02]  /*0d80*/  @P0 LOP3.LUT R3, R3, R26, RZ, 0x3c, !PT ;  /* 0x0000001a03030212 */ /* 0x004fe400078e3cff */
[----:B----4-:R-:W-:Y:S02]  /*0d90*/  @P6 LOP3.LUT R2, R2, R23, RZ, 0x3c, !PT ;  /* 0x0000001702026212 */ /* 0x010fe400078e3cff */
[----:B------:R-:W-:Y:S02]  /*0da0*/  @P6 LOP3.LUT R5, R5, R20, RZ, 0x3c, !PT ;  /* 0x0000001405056212 */ /* 0x000fe400078e3cff */
[----:B------:R-:W-:Y:S02]  /*0db0*/  @P0 LOP3.LUT R2, R2, R27, RZ, 0x3c, !PT ;  /* 0x0000001b02020212 */ /* 0x000fe400078e3cff */
[----:B------:R-:W-:Y:S02]  /*0dc0*/  @P0 LOP3.LUT R4, R4, R25, RZ, 0x3c, !PT ;  /* 0x0000001904040212 */ /* 0x000fe400078e3cff */
[----:B------:R-:W-:Y:S01]  /*0dd0*/  @P0 LOP3.LUT R5, R5, R24, RZ, 0x3c, !PT ;  /* 0x0000001805050212 */ /* 0x000fe200078e3cff */
[----:B------:R-:W-:Y:S06]  /*0de0*/  @P1 BRA `(.L_x_209) ;  /* 0xfffffff400481947 */ /* 0x000fec000383ffff */
[----:B------:R-:W-:-:S05]  /*0df0*/  VIADD R17, R17, 0x1 ;  /* 0x0000000111117836 */ /* 0x000fca0000000000 */
[----:B------:R-:W-:-:S13]  /*0e00*/  ISETP.NE.AND P0, PT, R17, 0x5, PT ;  /* 0x000000051100780c */ /* 0x000fda0003f05270 */
[----:B------:R-:W-:Y:S05]  /*0e10*/  @P0 BRA `(.L_x_210) ;  /* 0xfffffff400300947 */ /* 0x000fea000383ffff */
[----:B------:R0:W-:Y:S01]  /*0e20*/  STG.E.64 desc[UR4][R6.64+0x8], R4 ;  /* 0x0000080406007986 */ /* 0x0001e2000c101b04 */
[----:B------:R-:W-:Y:S01]  /*0e30*/  VIADD R14, R14, 0x1 ;  /* 0x000000010e0e7836 */ /* 0x000fe20000000000 */
[----:B------:R-:W-:Y:S02]  /*0e40*/  LOP3.LUT R11, R13, 0x3, RZ, 0xc0, !PT ;  /* 0x000000030d0b7812 */ /* 0x000fe400078ec0ff */
[----:B------:R0:W-:Y:S02]  /*0e50*/  STG.E.64 desc[UR4][R6.64+0x10], R2 ;  /* 0x0000100206007986 */ /* 0x0001e4000c101b04 */
[----:B------:R-:W-:Y:S02]  /*0e60*/  ISETP.GE.U32.AND P0, PT, R14, R11, PT ;  /* 0x0000000b0e00720c */ /* 0x000fe40003f06070 */
[----:B------:R0:W-:Y:S11]  /*0e70*/  STG.E desc[UR4][R6.64+0x4], R15 ;  /* 0x0000040f06007986 */ /* 0x0001f6000c101904 */
[----:B------:R-:W-:Y:S05]  /*0e80*/  @!P0 BRA `(.L_x_211) ;  /* 0xfffffff400048947 */ /* 0x000fea000383ffff */
.L_x_208:
[----:B------:R-:W-:Y:S05]  /*0e90*/  BSYNC.RECONVERGENT B1 ;  /* 0x0000000000017941 */ /* 0x000fea0003800200 */
.L_x_207:
[C---:B------:R-:W-:Y:S01]  /*0ea0*/  ISETP.GT.U32.AND P0, PT, R13.reuse, 0x3, PT ;  /* 0x000000030d00780c */ /* 0x040fe20003f04070 */
[----:B------:R-:W-:Y:S01]  /*0eb0*/  VIADD R12, R12, 0x1 ;  /* 0x000000010c0c7836 */ /* 0x000fe20000000000 */
[--C-:B------:R-:W-:Y:S02]  /*0ec0*/  SHF.R.U64 R13, R13, 0x2, R0.reuse ;  /* 0x000000020d0d7819 */ /* 0x100fe40000001200 */
[----:B------:R-:W-:Y:S02]  /*0ed0*/  ISETP.GT.U32.AND.EX P0, PT, R0, RZ, PT, P0 ;  /* 0x000000ff0000720c */ /* 0x000fe40003f04100 */
[----:B------:R-:W-:-:S11]  /*0ee0*/  SHF.R.U32.HI R0, RZ, 0x2, R0 ;  /* 0x00000002ff007819 */ /* 0x000fd60000011600 */
[----:B------:R-:W-:Y:S05]  /*0ef0*/  @P0 BRA `(.L_x_212) ;  /* 0xfffffff000c80947 */ /* 0x000fea000383ffff */
.L_x_206:
[----:B------:R-:W-:Y:S05]  /*0f00*/  BSYNC.RECONVERGENT B0 ;  /* 0x0000000000007941 */ /* 0x000fea0003800200 */
.L_x_205:
[----:B------:R-:W-:Y:S04]  /*0f10*/  STG.E.64 desc[UR4][R6.64+0x18], RZ ;  /* 0x000018ff06007986 */ /* 0x000fe8000c101b04 */
[----:B------:R-:W-:Y:S04]  /*0f20*/  STG.E desc[UR4][R6.64+0x20], RZ ;  /* 0x000020ff06007986 */ /* 0x000fe8000c101904 */
[----:B------:R-:W-:Y:S01]  /*0f30*/  STG.E.64 desc[UR4][R6.64+0x28], RZ ;  /* 0x000028ff06007986 */ /* 0x000fe2000c101b04 */
[----:B------:R-:W-:Y:S05]  /*0f40*/  EXIT ;  /* 0x000000000000794d */ /* 0x000fea0003800000 */
.L_x_213:
        /* <DEDUP_REMOVED lines=11> */
.L_x_228:


//--------------------- .text.reset_accum         --------------------------
	.section	.text.reset_accum,"ax",@progbits
	.align	128
        .global         reset_accum
        .type           reset_accum,@function
        .size           reset_accum,(.L_x_229 - reset_accum)
        .other          reset_accum,@"STO_CUDA_ENTRY STV_DEFAULT"
reset_accum:
.text.reset_accum:
[----:B------:R-:W-:Y:S01]  /*0000*/  LDC R1, c[0x0][0x37c] ;  /* 0x0000df00ff017b82 */ /* 0x000fe20000000800 */
[----:B------:R-:W0:Y:S07]  /*0010*/  S2R R0, SR_TID.X ;  /* 0x0000000000007919 */ /* 0x000e2e0000002100 */
[----:B------:R-:W0:Y:S01]  /*0020*/  S2UR UR4, SR_CTAID.X ;  /* 0x00000000000479c3 */ /* 0x000e220000002500 */
[----:B------:R-:W1:Y:S07]  /*0030*/  LDCU UR5, c[0x0][0x388] ;  /* 0x00007100ff0577ac */ /* 0x000e6e0008000800 */
[----:B------:R-:W0:Y:S02]  /*0040*/  LDC R5, c[0x0][0x360] ;  /* 0x0000d800ff057b82 */ /* 0x000e240000000800 */
[----:B0-----:R-:W-:-:S05]  /*0050*/  IMAD R5, R5, UR4, R0 ;  /* 0x0000000405057c24 */ /* 0x001fca000f8e0200 */
[----:B-1----:R-:W-:-:S13]  /*0060*/  ISETP.GE.AND P0, PT, R5, UR5, PT ;  /* 0x0000000505007c0c */ /* 0x002fda000bf06270 */
[----:B------:R-:W-:Y:S05]  /*0070*/  @P0 EXIT ;  /* 0x000000000000094d */ /* 0x000fea0003800000 */
[----:B------:R-:W0:Y:S01]  /*0080*/  LDC.64 R2, c[0x0][0x380] ;  /* 0x0000e000ff027b82 */ /* 0x000e220000000a00 */
[----:B------:R-:W1:Y:S01]  /*0090*/  LDCU.64 UR4, c[0x0][0x358] ;  /* 0x00006b00ff0477ac */ /* 0x000e620008000a00 */
[----:B0-----:R-:W-:-:S05]  /*00a0*/  IMAD.WIDE R2, R5, 0x4, R2 ;  /* 0x0000000405027825 */ /* 0x001fca00078e0202 */
[----:B-1----:R-:W-:Y:S01]  /*00b0*/  STG.E desc[UR4][R2.64], RZ ;  /* 0x000000ff02007986 */ /* 0x002fe2000c101904 */
[----:B------:R-:W-:Y:S05]  /*00c0*/  EXIT ;  /* 0x000000000000794d */ /* 0x000fea0003800000 */
.L_x_214:
        /* <DEDUP_REMOVED lines=11> */
.L_x_229:


//--------------------- .nv.global.init           --------------------------
	.section	.nv.global.init,"aw",@progbits
	.align	4
.nv.global.init:
	.type		mrg32k3aM1SubSeq,@object
	.size		mrg32k3aM1SubSeq,(mrg32k3aM2SubSeq - mrg32k3aM1SubSeq)
mrg32k3aM1SubSeq:
        /*0000*/ 	.byte	0x0b, 0xcc, 0xee, 0x04, 0x73, 0x29, 0x8b, 0x6f, 0xf6, 0x53, 0x03, 0xf6, 0x23, 0xf6, 0xea, 0xda
        /* <DEDUP_REMOVED lines=125> */
	.type		mrg32k3aM2SubSeq,@object
	.size		mrg32k3aM2SubSeq,(mrg32k3aM1 - mrg32k3aM2SubSeq)
mrg32k3aM2SubSeq:
        /* <DEDUP_REMOVED lines=126> */
	.type		mrg32k3aM1,@object
	.size		mrg32k3aM1,(mrg32k3aM1Seq - mrg32k3aM1)
mrg32k3aM1:
        /* <DEDUP_REMOVED lines=144> */
	.type		mrg32k3aM1Seq,@object
	.size		mrg32k3aM1Seq,(mrg32k3aM2 - mrg32k3aM1Seq)
mrg32k3aM1Seq:
        /* <DEDUP_REMOVED lines=144> */
	.type		mrg32k3aM2,@object
	.size		mrg32k3aM2,(mrg32k3aM2Seq - mrg32k3aM2)
mrg32k3aM2:
        /* <DEDUP_REMOVED lines=144> */
	.type		mrg32k3aM2Seq,@object
	.size		mrg32k3aM2Seq,(precalc_xorwow_matrix - mrg32k3aM2Seq)
mrg32k3aM2Seq:
        /* <DEDUP_REMOVED lines=144> */
	.type		precalc_xorwow_matrix,@object
	.size		precalc_xorwow_matrix,(precalc_xorwow_offset_matrix - precalc_xorwow_matrix)
precalc_xorwow_matrix:
        /* <DEDUP_REMOVED lines=6400> */
	.type		precalc_xorwow_offset_matrix,@object
	.size		precalc_xorwow_offset_matrix,($str - precalc_xorwow_offset_matrix)
precalc_xorwow_offset_matrix:
        /* <DEDUP_REMOVED lines=6400> */
	.type		$str,@object
	.size		$str,($str$1 - $str)
$str:
        /*353c0*/ 	.byte	0x20, 0x6e, 0x6f, 0x20, 0x66, 0x6f, 0x6c, 0x64, 0x69, 0x6e, 0x67, 0x20, 0x0a, 0x00
	.type		$str$1,@object
	.size		$str$1,($str$3 - $str$1)
$str$1:
        /*353ce*/ 	.byte	0x4d, 0x65, 0x73, 0x73, 0x61, 0x67, 0x65, 0x20, 0x66, 0x72, 0x6f, 0x6d, 0x20, 0x68, 0x6f, 0x73
        /*353de*/ 	.byte	0x74, 0x3a, 0x20, 0x25, 0x73, 0x0a, 0x00
	.type		$str$3,@object
	.size		$str$3,($str$2 - $str$3)
$str$3:
        /*353e5*/ 	.byte	0x5b, 0x43, 0x55, 0x44, 0x41, 0x5d, 0x20, 0x73, 0x69, 0x7a, 0x65, 0x6f, 0x66, 0x28, 0x63, 0x75
        /*353f5*/ 	.byte	0x72, 0x61, 0x6e, 0x64, 0x53, 0x74, 0x61, 0x74, 0x65, 0x58, 0x4f, 0x52, 0x57, 0x4f, 0x57, 0x5f
        /*35405*/ 	.byte	0x74, 0x29, 0x20, 0x3d, 0x20, 0x25, 0x6c, 0x75, 0x0a, 0x00
	.type		$str$2,@object
	.size		$str$2,(.L_11 - $str$2)
$str$2:
        /*3540f*/ 	.byte	0x67, 0x65, 0x6e, 0x65, 0x72, 0x61, 0x74, 0x65, 0x5f, 0x72, 0x61, 0x79, 0x73, 0x5f, 0x74, 0x65
        /*3541f*/ 	.byte	0x73, 0x74, 0x3a, 0x20, 0x6c, 0x61, 0x75, 0x6e, 0x63, 0x68, 0x65, 0x64, 0x20, 0x6f, 0x6e, 0x20
        /*3542f*/ 	.byte	0x28, 0x25, 0x64, 0x20, 0x78, 0x20, 0x25, 0x64, 0x29, 0x0a, 0x00
.L_11:


//--------------------- .nv.shared.reserved.0     --------------------------
	.section	.nv.shared.reserved.0,"aw",@nobits
	.weak		__nv_reservedSMEM_offset_0_alias
	.size		__nv_reservedSMEM_offset_0_alias, 0, 64
	.other		__nv_reservedSMEM_offset_0_alias,@"STO_CUDA_RESERVED_SHARED STV_DEFAULT"
__nv_reservedSMEM_offset_0_alias:
	.zero		0
	.zero		64


//--------------------- .nv.constant0.print_curand_state_size --------------------------
	.section	.nv.constant0.print_curand_state_size,"a",@progbits
	.sectionflags	@""
	.align	4
.nv.constant0.print_curand_state_size:
	.zero		896


//--------------------- .nv.constant0.generate_rays_test --------------------------
	.section	.nv.constant0.generate_rays_test,"a",@progbits
	.sectionflags	@""
	.align	4
.nv.constant0.generate_rays_test:
	.zero		904


//--------------------- .nv.constant0.draw_circle --------------------------
	.section	.nv.constant0.draw_circle,"a",@progbits
	.sectionflags	@""
	.align	4
.nv.constant0.draw_circle:
	.zero		920


//--------------------- .nv.constant0.generate_image --------------------------
	.section	.nv.constant0.generate_image,"a",@progbits
	.sectionflags	@""
	.align	4
.nv.constant0.generate_image:
	.zero		912


//--------------------- .nv.constant0.print_str   --------------------------
	.section	.nv.constant0.print_str,"a",@progbits
	.sectionflags	@""
	.align	4
.nv.constant0.print_str:
	.zero		904


//--------------------- .nv.constant0.raymarch    --------------------------
	.section	.nv.constant0.raymarch,"a",@progbits
	.sectionflags	@""
	.align	4
.nv.constant0.raymarch:
	.zero		944


//--------------------- .nv.constant0.generate_rays --------------------------
	.section	.nv.constant0.generate_rays,"a",@progbits
	.sectionflags	@""
	.align	4
.nv.constant0.generate_rays:
	.zero		936


//--------------------- .nv.constant0.init_random_states --------------------------
	.section	.nv.constant0.init_random_states,"a",@progbits
	.sectionflags	@""
	.align	4
.nv.constant0.init_random_states:
	.zero		916


//--------------------- .nv.constant0.reset_accum --------------------------
	.section	.nv.constant0.reset_accum,"a",@progbits
	.sectionflags	@""
	.align	4
.nv.constant0.reset_accum:
	.zero		908


//--------------------- SYMBOLS --------------------------

	.type		.nv.reservedSmem.offset0,@object
	.size		.nv.reservedSmem.offset0,0x4
	.type		vprintf,@function
